//
// Generated by NVIDIA NVVM Compiler
//
// Compiler Build ID: CL-36424714
// Cuda compilation tools, release 13.0, V13.0.88
// Based on NVVM 20.0.0
//

.version 9.0
.target sm_100
.address_size 64

	// .globl	_Z16Zero_Lag_NCC_GPUPdS_S_dddddddd

.visible .entry _Z16Zero_Lag_NCC_GPUPdS_S_dddddddd(
	.param .u64 .ptr .align 1 _Z16Zero_Lag_NCC_GPUPdS_S_dddddddd_param_0,
	.param .u64 .ptr .align 1 _Z16Zero_Lag_NCC_GPUPdS_S_dddddddd_param_1,
	.param .u64 .ptr .align 1 _Z16Zero_Lag_NCC_GPUPdS_S_dddddddd_param_2,
	.param .f64 _Z16Zero_Lag_NCC_GPUPdS_S_dddddddd_param_3,
	.param .f64 _Z16Zero_Lag_NCC_GPUPdS_S_dddddddd_param_4,
	.param .f64 _Z16Zero_Lag_NCC_GPUPdS_S_dddddddd_param_5,
	.param .f64 _Z16Zero_Lag_NCC_GPUPdS_S_dddddddd_param_6,
	.param .f64 _Z16Zero_Lag_NCC_GPUPdS_S_dddddddd_param_7,
	.param .f64 _Z16Zero_Lag_NCC_GPUPdS_S_dddddddd_param_8,
	.param .f64 _Z16Zero_Lag_NCC_GPUPdS_S_dddddddd_param_9,
	.param .f64 _Z16Zero_Lag_NCC_GPUPdS_S_dddddddd_param_10
)
{
	.reg .pred 	%p<27>;
	.reg .b32 	%r<76>;
	.reg .b64 	%rd<33>;
	.reg .b64 	%fd<353>;

	ld.param.u64 	%rd5, [_Z16Zero_Lag_NCC_GPUPdS_S_dddddddd_param_0];
	ld.param.u64 	%rd6, [_Z16Zero_Lag_NCC_GPUPdS_S_dddddddd_param_1];
	ld.param.u64 	%rd7, [_Z16Zero_Lag_NCC_GPUPdS_S_dddddddd_param_2];
	ld.param.f64 	%fd77, [_Z16Zero_Lag_NCC_GPUPdS_S_dddddddd_param_5];
	ld.param.f64 	%fd78, [_Z16Zero_Lag_NCC_GPUPdS_S_dddddddd_param_6];
	ld.param.f64 	%fd79, [_Z16Zero_Lag_NCC_GPUPdS_S_dddddddd_param_7];
	ld.param.f64 	%fd81, [_Z16Zero_Lag_NCC_GPUPdS_S_dddddddd_param_9];
	ld.param.f64 	%fd82, [_Z16Zero_Lag_NCC_GPUPdS_S_dddddddd_param_10];
	cvta.to.global.u64 	%rd1, %rd7;
	cvta.to.global.u64 	%rd2, %rd6;
	mov.u32 	%r39, %tid.x;
	mov.u32 	%r40, %ntid.x;
	mov.u32 	%r41, %ctaid.x;
	mad.lo.s32 	%r1, %r40, %r41, %r39;
	mov.u32 	%r42, %tid.y;
	mov.u32 	%r43, %ntid.y;
	mov.u32 	%r44, %ctaid.y;
	mad.lo.s32 	%r2, %r43, %r44, %r42;
	cvt.rn.f64.s32 	%fd83, %r1;
	setp.leu.f64 	%p1, %fd81, %fd83;
	cvt.rn.f64.u32 	%fd84, %r2;
	setp.leu.f64 	%p2, %fd82, %fd84;
	or.pred  	%p3, %p1, %p2;
	@%p3 bra 	$L__BB0_35;
	cvt.rzi.s32.f64 	%r3, %fd77;
	setp.lt.s32 	%p4, %r3, 1;
	mov.f64 	%fd320, 0d0000000000000000;
	mov.f64 	%fd321, %fd320;
	@%p4 bra 	$L__BB0_18;
	cvt.rzi.s32.f64 	%r4, %fd78;
	cvt.rzi.s32.f64 	%r5, %fd79;
	and.b32  	%r6, %r4, 15;
	add.s32 	%r7, %r6, -1;
	and.b32  	%r8, %r4, 7;
	add.s32 	%r9, %r8, -1;
	and.b32  	%r10, %r4, 2147483632;
	and.b32  	%r11, %r4, 3;
	mov.f64 	%fd321, 0d0000000000000000;
	mov.b32 	%r65, 0;
	mov.f64 	%fd320, %fd321;
$L__BB0_3:
	setp.lt.s32 	%p5, %r4, 1;
	@%p5 bra 	$L__BB0_17;
	setp.lt.u32 	%p6, %r4, 16;
	add.s32 	%r47, %r1, %r65;
	mad.lo.s32 	%r13, %r47, %r5, %r2;
	mov.b32 	%r68, 0;
	@%p6 bra 	$L__BB0_7;
	mov.b32 	%r66, 0;
$L__BB0_6:
	.pragma "nounroll";
	add.s32 	%r49, %r13, %r66;
	mul.wide.s32 	%rd8, %r49, 8;
	add.s64 	%rd9, %rd2, %rd8;
	ld.global.f64 	%fd89, [%rd9];
	add.f64 	%fd90, %fd320, %fd89;
	add.s64 	%rd10, %rd1, %rd8;
	ld.global.f64 	%fd91, [%rd10];
	add.f64 	%fd92, %fd321, %fd91;
	ld.global.f64 	%fd93, [%rd9+8];
	add.f64 	%fd94, %fd90, %fd93;
	ld.global.f64 	%fd95, [%rd10+8];
	add.f64 	%fd96, %fd92, %fd95;
	ld.global.f64 	%fd97, [%rd9+16];
	add.f64 	%fd98, %fd94, %fd97;
	ld.global.f64 	%fd99, [%rd10+16];
	add.f64 	%fd100, %fd96, %fd99;
	ld.global.f64 	%fd101, [%rd9+24];
	add.f64 	%fd102, %fd98, %fd101;
	ld.global.f64 	%fd103, [%rd10+24];
	add.f64 	%fd104, %fd100, %fd103;
	ld.global.f64 	%fd105, [%rd9+32];
	add.f64 	%fd106, %fd102, %fd105;
	ld.global.f64 	%fd107, [%rd10+32];
	add.f64 	%fd108, %fd104, %fd107;
	ld.global.f64 	%fd109, [%rd9+40];
	add.f64 	%fd110, %fd106, %fd109;
	ld.global.f64 	%fd111, [%rd10+40];
	add.f64 	%fd112, %fd108, %fd111;
	ld.global.f64 	%fd113, [%rd9+48];
	add.f64 	%fd114, %fd110, %fd113;
	ld.global.f64 	%fd115, [%rd10+48];
	add.f64 	%fd116, %fd112, %fd115;
	ld.global.f64 	%fd117, [%rd9+56];
	add.f64 	%fd118, %fd114, %fd117;
	ld.global.f64 	%fd119, [%rd10+56];
	add.f64 	%fd120, %fd116, %fd119;
	ld.global.f64 	%fd121, [%rd9+64];
	add.f64 	%fd122, %fd118, %fd121;
	ld.global.f64 	%fd123, [%rd10+64];
	add.f64 	%fd124, %fd120, %fd123;
	ld.global.f64 	%fd125, [%rd9+72];
	add.f64 	%fd126, %fd122, %fd125;
	ld.global.f64 	%fd127, [%rd10+72];
	add.f64 	%fd128, %fd124, %fd127;
	ld.global.f64 	%fd129, [%rd9+80];
	add.f64 	%fd130, %fd126, %fd129;
	ld.global.f64 	%fd131, [%rd10+80];
	add.f64 	%fd132, %fd128, %fd131;
	ld.global.f64 	%fd133, [%rd9+88];
	add.f64 	%fd134, %fd130, %fd133;
	ld.global.f64 	%fd135, [%rd10+88];
	add.f64 	%fd136, %fd132, %fd135;
	ld.global.f64 	%fd137, [%rd9+96];
	add.f64 	%fd138, %fd134, %fd137;
	ld.global.f64 	%fd139, [%rd10+96];
	add.f64 	%fd140, %fd136, %fd139;
	ld.global.f64 	%fd141, [%rd9+104];
	add.f64 	%fd142, %fd138, %fd141;
	ld.global.f64 	%fd143, [%rd10+104];
	add.f64 	%fd144, %fd140, %fd143;
	ld.global.f64 	%fd145, [%rd9+112];
	add.f64 	%fd146, %fd142, %fd145;
	ld.global.f64 	%fd147, [%rd10+112];
	add.f64 	%fd148, %fd144, %fd147;
	ld.global.f64 	%fd149, [%rd9+120];
	add.f64 	%fd320, %fd146, %fd149;
	ld.global.f64 	%fd150, [%rd10+120];
	add.f64 	%fd321, %fd148, %fd150;
	add.s32 	%r66, %r66, 16;
	setp.ne.s32 	%p7, %r66, %r10;
	mov.u32 	%r68, %r10;
	@%p7 bra 	$L__BB0_6;
$L__BB0_7:
	setp.eq.s32 	%p8, %r6, 0;
	@%p8 bra 	$L__BB0_17;
	setp.lt.u32 	%p9, %r7, 7;
	@%p9 bra 	$L__BB0_10;
	add.s32 	%r50, %r13, %r68;
	mul.wide.s32 	%rd11, %r50, 8;
	add.s64 	%rd12, %rd2, %rd11;
	ld.global.f64 	%fd152, [%rd12];
	add.f64 	%fd153, %fd320, %fd152;
	add.s64 	%rd13, %rd1, %rd11;
	ld.global.f64 	%fd154, [%rd13];
	add.f64 	%fd155, %fd321, %fd154;
	ld.global.f64 	%fd156, [%rd12+8];
	add.f64 	%fd157, %fd153, %fd156;
	ld.global.f64 	%fd158, [%rd13+8];
	add.f64 	%fd159, %fd155, %fd158;
	ld.global.f64 	%fd160, [%rd12+16];
	add.f64 	%fd161, %fd157, %fd160;
	ld.global.f64 	%fd162, [%rd13+16];
	add.f64 	%fd163, %fd159, %fd162;
	ld.global.f64 	%fd164, [%rd12+24];
	add.f64 	%fd165, %fd161, %fd164;
	ld.global.f64 	%fd166, [%rd13+24];
	add.f64 	%fd167, %fd163, %fd166;
	ld.global.f64 	%fd168, [%rd12+32];
	add.f64 	%fd169, %fd165, %fd168;
	ld.global.f64 	%fd170, [%rd13+32];
	add.f64 	%fd171, %fd167, %fd170;
	ld.global.f64 	%fd172, [%rd12+40];
	add.f64 	%fd173, %fd169, %fd172;
	ld.global.f64 	%fd174, [%rd13+40];
	add.f64 	%fd175, %fd171, %fd174;
	ld.global.f64 	%fd176, [%rd12+48];
	add.f64 	%fd177, %fd173, %fd176;
	ld.global.f64 	%fd178, [%rd13+48];
	add.f64 	%fd179, %fd175, %fd178;
	ld.global.f64 	%fd180, [%rd12+56];
	add.f64 	%fd320, %fd177, %fd180;
	ld.global.f64 	%fd181, [%rd13+56];
	add.f64 	%fd321, %fd179, %fd181;
	add.s32 	%r68, %r68, 8;
$L__BB0_10:
	setp.eq.s32 	%p10, %r8, 0;
	@%p10 bra 	$L__BB0_17;
	setp.lt.u32 	%p11, %r9, 3;
	@%p11 bra 	$L__BB0_13;
	add.s32 	%r51, %r13, %r68;
	mul.wide.s32 	%rd14, %r51, 8;
	add.s64 	%rd15, %rd2, %rd14;
	ld.global.f64 	%fd183, [%rd15];
	add.f64 	%fd184, %fd320, %fd183;
	add.s64 	%rd16, %rd1, %rd14;
	ld.global.f64 	%fd185, [%rd16];
	add.f64 	%fd186, %fd321, %fd185;
	ld.global.f64 	%fd187, [%rd15+8];
	add.f64 	%fd188, %fd184, %fd187;
	ld.global.f64 	%fd189, [%rd16+8];
	add.f64 	%fd190, %fd186, %fd189;
	ld.global.f64 	%fd191, [%rd15+16];
	add.f64 	%fd192, %fd188, %fd191;
	ld.global.f64 	%fd193, [%rd16+16];
	add.f64 	%fd194, %fd190, %fd193;
	ld.global.f64 	%fd195, [%rd15+24];
	add.f64 	%fd320, %fd192, %fd195;
	ld.global.f64 	%fd196, [%rd16+24];
	add.f64 	%fd321, %fd194, %fd196;
	add.s32 	%r68, %r68, 4;
$L__BB0_13:
	setp.eq.s32 	%p12, %r11, 0;
	@%p12 bra 	$L__BB0_17;
	setp.eq.s32 	%p13, %r11, 1;
	add.s32 	%r52, %r13, %r68;
	mul.wide.s32 	%rd17, %r52, 8;
	add.s64 	%rd3, %rd2, %rd17;
	ld.global.f64 	%fd197, [%rd3];
	add.f64 	%fd320, %fd320, %fd197;
	add.s64 	%rd4, %rd1, %rd17;
	ld.global.f64 	%fd198, [%rd4];
	add.f64 	%fd321, %fd321, %fd198;
	@%p13 bra 	$L__BB0_17;
	setp.eq.s32 	%p14, %r11, 2;
	ld.global.f64 	%fd199, [%rd3+8];
	add.f64 	%fd320, %fd320, %fd199;
	ld.global.f64 	%fd200, [%rd4+8];
	add.f64 	%fd321, %fd321, %fd200;
	@%p14 bra 	$L__BB0_17;
	ld.global.f64 	%fd201, [%rd3+16];
	add.f64 	%fd320, %fd320, %fd201;
	ld.global.f64 	%fd202, [%rd4+16];
	add.f64 	%fd321, %fd321, %fd202;
$L__BB0_17:
	add.s32 	%r65, %r65, 1;
	setp.ne.s32 	%p15, %r65, %r3;
	@%p15 bra 	$L__BB0_3;
$L__BB0_18:
	setp.lt.s32 	%p16, %r3, 1;
	mul.f64 	%fd204, %fd77, %fd78;
	div.rn.f64 	%fd33, %fd320, %fd204;
	div.rn.f64 	%fd34, %fd321, %fd204;
	mov.f64 	%fd348, 0d0000000000000000;
	mov.f64 	%fd352, %fd348;
	@%p16 bra 	$L__BB0_34;
	cvt.rzi.s32.f64 	%r22, %fd78;
	cvt.rzi.s32.f64 	%r23, %fd79;
	and.b32  	%r24, %r22, 7;
	mov.f64 	%fd350, 0d0000000000000000;
	mov.b32 	%r70, 0;
	mov.f64 	%fd349, %fd350;
	mov.f64 	%fd348, %fd350;
$L__BB0_20:
	setp.lt.s32 	%p17, %r22, 1;
	@%p17 bra 	$L__BB0_32;
	setp.lt.u32 	%p18, %r22, 8;
	add.s32 	%r55, %r1, %r70;
	mad.lo.s32 	%r26, %r55, %r23, %r2;
	mov.b32 	%r74, 0;
	@%p18 bra 	$L__BB0_24;
	and.b32  	%r56, %r22, 2147483640;
	neg.s32 	%r72, %r56;
	mov.u32 	%r71, %r26;
$L__BB0_23:
	.pragma "nounroll";
	and.b32  	%r74, %r22, 2147483640;
	mul.wide.s32 	%rd18, %r71, 8;
	add.s64 	%rd19, %rd2, %rd18;
	add.s64 	%rd20, %rd1, %rd18;
	ld.global.f64 	%fd207, [%rd19];
	sub.f64 	%fd208, %fd207, %fd33;
	ld.global.f64 	%fd209, [%rd20];
	sub.f64 	%fd210, %fd209, %fd34;
	fma.rn.f64 	%fd211, %fd208, %fd210, %fd348;
	fma.rn.f64 	%fd212, %fd208, %fd208, %fd349;
	fma.rn.f64 	%fd213, %fd210, %fd210, %fd350;
	ld.global.f64 	%fd214, [%rd19+8];
	sub.f64 	%fd215, %fd214, %fd33;
	ld.global.f64 	%fd216, [%rd20+8];
	sub.f64 	%fd217, %fd216, %fd34;
	fma.rn.f64 	%fd218, %fd215, %fd217, %fd211;
	fma.rn.f64 	%fd219, %fd215, %fd215, %fd212;
	fma.rn.f64 	%fd220, %fd217, %fd217, %fd213;
	ld.global.f64 	%fd221, [%rd19+16];
	sub.f64 	%fd222, %fd221, %fd33;
	ld.global.f64 	%fd223, [%rd20+16];
	sub.f64 	%fd224, %fd223, %fd34;
	fma.rn.f64 	%fd225, %fd222, %fd224, %fd218;
	fma.rn.f64 	%fd226, %fd222, %fd222, %fd219;
	fma.rn.f64 	%fd227, %fd224, %fd224, %fd220;
	ld.global.f64 	%fd228, [%rd19+24];
	sub.f64 	%fd229, %fd228, %fd33;
	ld.global.f64 	%fd230, [%rd20+24];
	sub.f64 	%fd231, %fd230, %fd34;
	fma.rn.f64 	%fd232, %fd229, %fd231, %fd225;
	fma.rn.f64 	%fd233, %fd229, %fd229, %fd226;
	fma.rn.f64 	%fd234, %fd231, %fd231, %fd227;
	ld.global.f64 	%fd235, [%rd19+32];
	sub.f64 	%fd236, %fd235, %fd33;
	ld.global.f64 	%fd237, [%rd20+32];
	sub.f64 	%fd238, %fd237, %fd34;
	fma.rn.f64 	%fd239, %fd236, %fd238, %fd232;
	fma.rn.f64 	%fd240, %fd236, %fd236, %fd233;
	fma.rn.f64 	%fd241, %fd238, %fd238, %fd234;
	ld.global.f64 	%fd242, [%rd19+40];
	sub.f64 	%fd243, %fd242, %fd33;
	ld.global.f64 	%fd244, [%rd20+40];
	sub.f64 	%fd245, %fd244, %fd34;
	fma.rn.f64 	%fd246, %fd243, %fd245, %fd239;
	fma.rn.f64 	%fd247, %fd243, %fd243, %fd240;
	fma.rn.f64 	%fd248, %fd245, %fd245, %fd241;
	ld.global.f64 	%fd249, [%rd19+48];
	sub.f64 	%fd250, %fd249, %fd33;
	ld.global.f64 	%fd251, [%rd20+48];
	sub.f64 	%fd252, %fd251, %fd34;
	fma.rn.f64 	%fd253, %fd250, %fd252, %fd246;
	fma.rn.f64 	%fd254, %fd250, %fd250, %fd247;
	fma.rn.f64 	%fd255, %fd252, %fd252, %fd248;
	ld.global.f64 	%fd256, [%rd19+56];
	sub.f64 	%fd257, %fd256, %fd33;
	ld.global.f64 	%fd258, [%rd20+56];
	sub.f64 	%fd259, %fd258, %fd34;
	fma.rn.f64 	%fd348, %fd257, %fd259, %fd253;
	fma.rn.f64 	%fd349, %fd257, %fd257, %fd254;
	fma.rn.f64 	%fd350, %fd259, %fd259, %fd255;
	add.s32 	%r72, %r72, 8;
	add.s32 	%r71, %r71, 8;
	setp.ne.s32 	%p19, %r72, 0;
	@%p19 bra 	$L__BB0_23;
$L__BB0_24:
	setp.eq.s32 	%p20, %r24, 0;
	@%p20 bra 	$L__BB0_32;
	add.s32 	%r57, %r24, -1;
	setp.lt.u32 	%p21, %r57, 3;
	@%p21 bra 	$L__BB0_27;
	add.s32 	%r58, %r26, %r74;
	mul.wide.s32 	%rd21, %r58, 8;
	add.s64 	%rd22, %rd2, %rd21;
	ld.global.f64 	%fd261, [%rd22];
	sub.f64 	%fd262, %fd261, %fd33;
	add.s64 	%rd23, %rd1, %rd21;
	ld.global.f64 	%fd263, [%rd23];
	sub.f64 	%fd264, %fd263, %fd34;
	fma.rn.f64 	%fd265, %fd262, %fd264, %fd348;
	fma.rn.f64 	%fd266, %fd262, %fd262, %fd349;
	fma.rn.f64 	%fd267, %fd264, %fd264, %fd350;
	ld.global.f64 	%fd268, [%rd22+8];
	sub.f64 	%fd269, %fd268, %fd33;
	ld.global.f64 	%fd270, [%rd23+8];
	sub.f64 	%fd271, %fd270, %fd34;
	fma.rn.f64 	%fd272, %fd269, %fd271, %fd265;
	fma.rn.f64 	%fd273, %fd269, %fd269, %fd266;
	fma.rn.f64 	%fd274, %fd271, %fd271, %fd267;
	ld.global.f64 	%fd275, [%rd22+16];
	sub.f64 	%fd276, %fd275, %fd33;
	ld.global.f64 	%fd277, [%rd23+16];
	sub.f64 	%fd278, %fd277, %fd34;
	fma.rn.f64 	%fd279, %fd276, %fd278, %fd272;
	fma.rn.f64 	%fd280, %fd276, %fd276, %fd273;
	fma.rn.f64 	%fd281, %fd278, %fd278, %fd274;
	ld.global.f64 	%fd282, [%rd22+24];
	sub.f64 	%fd283, %fd282, %fd33;
	ld.global.f64 	%fd284, [%rd23+24];
	sub.f64 	%fd285, %fd284, %fd34;
	fma.rn.f64 	%fd348, %fd283, %fd285, %fd279;
	fma.rn.f64 	%fd349, %fd283, %fd283, %fd280;
	fma.rn.f64 	%fd350, %fd285, %fd285, %fd281;
	add.s32 	%r74, %r74, 4;
$L__BB0_27:
	and.b32  	%r59, %r22, 3;
	setp.eq.s32 	%p22, %r59, 0;
	@%p22 bra 	$L__BB0_32;
	setp.eq.s32 	%p23, %r59, 1;
	@%p23 bra 	$L__BB0_30;
	add.s32 	%r60, %r26, %r74;
	mul.wide.s32 	%rd24, %r60, 8;
	add.s64 	%rd25, %rd2, %rd24;
	ld.global.f64 	%fd287, [%rd25];
	sub.f64 	%fd288, %fd287, %fd33;
	add.s64 	%rd26, %rd1, %rd24;
	ld.global.f64 	%fd289, [%rd26];
	sub.f64 	%fd290, %fd289, %fd34;
	fma.rn.f64 	%fd291, %fd288, %fd290, %fd348;
	fma.rn.f64 	%fd292, %fd288, %fd288, %fd349;
	fma.rn.f64 	%fd293, %fd290, %fd290, %fd350;
	ld.global.f64 	%fd294, [%rd25+8];
	sub.f64 	%fd295, %fd294, %fd33;
	ld.global.f64 	%fd296, [%rd26+8];
	sub.f64 	%fd297, %fd296, %fd34;
	fma.rn.f64 	%fd348, %fd295, %fd297, %fd291;
	fma.rn.f64 	%fd349, %fd295, %fd295, %fd292;
	fma.rn.f64 	%fd350, %fd297, %fd297, %fd293;
	add.s32 	%r74, %r74, 2;
$L__BB0_30:
	and.b32  	%r61, %r22, 1;
	setp.eq.b32 	%p24, %r61, 1;
	not.pred 	%p25, %p24;
	@%p25 bra 	$L__BB0_32;
	add.s32 	%r62, %r26, %r74;
	mul.wide.s32 	%rd27, %r62, 8;
	add.s64 	%rd28, %rd2, %rd27;
	ld.global.f64 	%fd298, [%rd28];
	sub.f64 	%fd299, %fd298, %fd33;
	add.s64 	%rd29, %rd1, %rd27;
	ld.global.f64 	%fd300, [%rd29];
	sub.f64 	%fd301, %fd300, %fd34;
	fma.rn.f64 	%fd348, %fd299, %fd301, %fd348;
	fma.rn.f64 	%fd349, %fd299, %fd299, %fd349;
	fma.rn.f64 	%fd350, %fd301, %fd301, %fd350;
$L__BB0_32:
	add.s32 	%r70, %r70, 1;
	setp.ne.s32 	%p26, %r70, %r3;
	@%p26 bra 	$L__BB0_20;
	mul.f64 	%fd352, %fd349, %fd350;
$L__BB0_34:
	sqrt.rn.f64 	%fd302, %fd352;
	div.rn.f64 	%fd303, %fd348, %fd302;
	cvt.rzi.s32.f64 	%r63, %fd82;
	mad.lo.s32 	%r64, %r63, %r1, %r2;
	cvta.to.global.u64 	%rd30, %rd5;
	mul.wide.s32 	%rd31, %r64, 8;
	add.s64 	%rd32, %rd30, %rd31;
	st.global.f64 	[%rd32], %fd303;
$L__BB0_35:
	ret;

}


// ===== COMPILED SASS (sm_100) =====

	.target	sm_100

	.elftype	@"ET_EXEC"


//--------------------- .note.nv.tkinfo           --------------------------
	.section	.note.nv.tkinfo,"",@"SHT_NOTE"
	.sectionflags	@"SHF_NOTE_NV_TKINFO"
	.tkinfo
        /*0018*/ 	.word	0x00000002
        /*0030*/ 	.string	""
        /*0030*/ 	.string	"ptxas"
        /*0030*/ 	.string	"Cuda compilation tools, release 13.0, V13.0.88"
        /*0030*/ 	.string	"Build cuda_13.0.r13.0/compiler.36424714_0"
        /*0030*/ 	.string	"-arch sm_100 -m 64 "



//--------------------- .note.nv.cuinfo           --------------------------
	.section	.note.nv.cuinfo,"",@"SHT_NOTE"
	.sectionflags	@"SHF_NOTE_NV_CUINFO"
        /*0018*/ 	.short	0x0002
        /*001a*/ 	.short	0x0064
        /*001c*/ 	.short	0x0082
	.zero		2


//--------------------- .nv.info                  --------------------------
	.section	.nv.info,"",@"SHT_CUDA_INFO"
	.align	4


	//----- nvinfo : EIATTR_REGCOUNT
	.align		4
        /*0000*/ 	.byte	0x04, 0x2f
        /*0002*/ 	.short	(.L_1 - .L_0)
	.align		4
.L_0:
        /*0004*/ 	.word	index@(_Z16Zero_Lag_NCC_GPUPdS_S_dddddddd)
        /*0008*/ 	.word	0x00000028


	//----- nvinfo : EIATTR_FRAME_SIZE
	.align		4
.L_1:
        /*000c*/ 	.byte	0x04, 0x11
        /*000e*/ 	.short	(.L_3 - .L_2)
	.align		4
.L_2:
        /*0010*/ 	.word	index@($__internal_1_$__cuda_sm20_dsqrt_rn_f64_mediumpath_v1)
        /*0014*/ 	.word	0x00000000


	//----- nvinfo : EIATTR_FRAME_SIZE
	.align		4
.L_3:
        /*0018*/ 	.byte	0x04, 0x11
        /*001a*/ 	.short	(.L_5 - .L_4)
	.align		4
.L_4:
        /*001c*/ 	.word	index@($__internal_0_$__cuda_sm20_div_rn_f64_full)
        /*0020*/ 	.word	0x00000000


	//----- nvinfo : EIATTR_FRAME_SIZE
	.align		4
.L_5:
        /*0024*/ 	.byte	0x04, 0x11
        /*0026*/ 	.short	(.L_7 - .L_6)
	.align		4
.L_6:
        /*0028*/ 	.word	index@(_Z16Zero_Lag_NCC_GPUPdS_S_dddddddd)
        /*002c*/ 	.word	0x00000000


	//----- nvinfo : EIATTR_MIN_STACK_SIZE
	.align		4
.L_7:
        /*0030*/ 	.byte	0x04, 0x12
        /*0032*/ 	.short	(.L_9 - .L_8)
	.align		4
.L_8:
        /*0034*/ 	.word	index@(_Z16Zero_Lag_NCC_GPUPdS_S_dddddddd)
        /*0038*/ 	.word	0x00000000
.L_9:


//--------------------- .nv.compat                --------------------------
	.section	.nv.compat,"",@"SHT_CUDA_COMPAT_INFO"
	.align	4
        /*0000*/ 	.byte	0x02, 0x09, 0x00, 0x00, 0x02, 0x02, 0x01, 0x00, 0x02, 0x05, 0x05, 0x00, 0x03, 0x07, 0x01, 0x01
        /*0010*/ 	.byte	0x02, 0x03, 0x00, 0x00, 0x02, 0x06, 0x01, 0x00, 0x04, 0x0b, 0x08, 0x00, 0x01, 0x00, 0x00, 0x00
        /*0020*/ 	.byte	0x00, 0x00, 0x00, 0x00


//--------------------- .nv.info._Z16Zero_Lag_NCC_GPUPdS_S_dddddddd --------------------------
	.section	.nv.info._Z16Zero_Lag_NCC_GPUPdS_S_dddddddd,"",@"SHT_CUDA_INFO"
	.sectionflags	@""
	.align	4


	//----- nvinfo : EIATTR_CUDA_API_VERSION
	.align		4
        /*0000*/ 	.byte	0x04, 0x37
        /*0002*/ 	.short	(.L_11 - .L_10)
.L_10:
        /*0004*/ 	.word	0x00000082


	//----- nvinfo : EIATTR_KPARAM_INFO
	.align		4
.L_11:
        /*0008*/ 	.byte	0x04, 0x17
        /*000a*/ 	.short	(.L_13 - .L_12)
.L_12:
        /*000c*/ 	.word	0x00000000
        /*0010*/ 	.short	0x000a
        /*0012*/ 	.short	0x0050
        /*0014*/ 	.byte	0x00, 0xf0, 0x21, 0x00


	//----- nvinfo : EIATTR_KPARAM_INFO
	.align		4
.L_13:
        /*0018*/ 	.byte	0x04, 0x17
        /*001a*/ 	.short	(.L_15 - .L_14)
.L_14:
        /*001c*/ 	.word	0x00000000
        /*0020*/ 	.short	0x0009
        /*0022*/ 	.short	0x0048
        /*0024*/ 	.byte	0x00, 0xf0, 0x21, 0x00


	//----- nvinfo : EIATTR_KPARAM_INFO
	.align		4
.L_15:
        /*0028*/ 	.byte	0x04, 0x17
        /*002a*/ 	.short	(.L_17 - .L_16)
.L_16:
        /*002c*/ 	.word	0x00000000
        /*0030*/ 	.short	0x0008
        /*0032*/ 	.short	0x0040
        /*0034*/ 	.byte	0x00, 0xf0, 0x21, 0x00


	//----- nvinfo : EIATTR_KPARAM_INFO
	.align		4
.L_17:
        /*0038*/ 	.byte	0x04, 0x17
        /*003a*/ 	.short	(.L_19 - .L_18)
.L_18:
        /*003c*/ 	.word	0x00000000
        /*0040*/ 	.short	0x0007
        /*0042*/ 	.short	0x0038
        /*0044*/ 	.byte	0x00, 0xf0, 0x21, 0x00


	//----- nvinfo : EIATTR_KPARAM_INFO
	.align		4
.L_19:
        /*0048*/ 	.byte	0x04, 0x17
        /*004a*/ 	.short	(.L_21 - .L_20)
.L_20:
        /*004c*/ 	.word	0x00000000
        /*0050*/ 	.short	0x0006
        /*0052*/ 	.short	0x0030
        /*0054*/ 	.byte	0x00, 0xf0, 0x21, 0x00


	//----- nvinfo : EIATTR_KPARAM_INFO
	.align		4
.L_21:
        /*0058*/ 	.byte	0x04, 0x17
        /*005a*/ 	.short	(.L_23 - .L_22)
.L_22:
        /*005c*/ 	.word	0x00000000
        /*0060*/ 	.short	0x0005
        /*0062*/ 	.short	0x0028
        /*0064*/ 	.byte	0x00, 0xf0, 0x21, 0x00


	//----- nvinfo : EIATTR_KPARAM_INFO
	.align		4
.L_23:
        /*0068*/ 	.byte	0x04, 0x17
        /*006a*/ 	.short	(.L_25 - .L_24)
.L_24:
        /*006c*/ 	.word	0x00000000
        /*0070*/ 	.short	0x0004
        /*0072*/ 	.short	0x0020
        /*0074*/ 	.byte	0x00, 0xf0, 0x21, 0x00


	//----- nvinfo : EIATTR_KPARAM_INFO
	.align		4
.L_25:
        /*0078*/ 	.byte	0x04, 0x17
        /*007a*/ 	.short	(.L_27 - .L_26)
.L_26:
        /*007c*/ 	.word	0x00000000
        /*0080*/ 	.short	0x0003
        /*0082*/ 	.short	0x0018
        /*0084*/ 	.byte	0x00, 0xf0, 0x21, 0x00


	//----- nvinfo : EIATTR_KPARAM_INFO
	.align		4
.L_27:
        /*0088*/ 	.byte	0x04, 0x17
        /*008a*/ 	.short	(.L_29 - .L_28)
.L_28:
        /*008c*/ 	.word	0x00000000
        /*0090*/ 	.short	0x0002
        /*0092*/ 	.short	0x0010
        /*0094*/ 	.byte	0x00, 0xf5, 0x21, 0x00


	//----- nvinfo : EIATTR_KPARAM_INFO
	.align		4
.L_29:
        /*0098*/ 	.byte	0x04, 0x17
        /*009a*/ 	.short	(.L_31 - .L_30)
.L_30:
        /*009c*/ 	.word	0x00000000
        /*00a0*/ 	.short	0x0001
        /*00a2*/ 	.short	0x0008
        /*00a4*/ 	.byte	0x00, 0xf5, 0x21, 0x00


	//----- nvinfo : EIATTR_KPARAM_INFO
	.align		4
.L_31:
        /*00a8*/ 	.byte	0x04, 0x17
        /*00aa*/ 	.short	(.L_33 - .L_32)
.L_32:
        /*00ac*/ 	.word	0x00000000
        /*00b0*/ 	.short	0x0000
        /*00b2*/ 	.short	0x0000
        /*00b4*/ 	.byte	0x00, 0xf5, 0x21, 0x00


	//----- nvinfo : EIATTR_SPARSE_MMA_MASK
	.align		4
.L_33:
        /*00b8*/ 	.byte	0x03, 0x50
        /*00ba*/ 	.short	0x0000


	//----- nvinfo : EIATTR_MAXREG_COUNT
	.align		4
        /*00bc*/ 	.byte	0x03, 0x1b
        /*00be*/ 	.short	0x00ff


	//----- nvinfo : EIATTR_MERCURY_ISA_VERSION
	.align		4
        /*00c0*/ 	.byte	0x03, 0x5f
        /*00c2*/ 	.short	0x0101


	//----- nvinfo : EIATTR_VRC_CTA_INIT_COUNT
	.align		4
        /*00c4*/ 	.byte	0x02, 0x4a
	.zero		1
	.zero		1


	//----- nvinfo : EIATTR_EXIT_INSTR_OFFSETS
	.align		4
        /*00c8*/ 	.byte	0x04, 0x1c
        /*00ca*/ 	.short	(.L_35 - .L_34)


	//   ....[0]....
.L_34:
        /*00cc*/ 	.word	0x000000f0


	//   ....[1]....
        /*00d0*/ 	.word	0x00001dc0


	//----- nvinfo : EIATTR_CRS_STACK_SIZE
	.align		4
.L_35:
        /*00d4*/ 	.byte	0x04, 0x1e
        /*00d6*/ 	.short	(.L_37 - .L_36)
.L_36:
        /*00d8*/ 	.word	0x00000000


	//----- nvinfo : EIATTR_CBANK_PARAM_SIZE
	.align		4
.L_37:
        /*00dc*/ 	.byte	0x03, 0x19
        /*00de*/ 	.short	0x0058


	//----- nvinfo : EIATTR_PARAM_CBANK
	.align		4
        /*00e0*/ 	.byte	0x04, 0x0a
        /*00e2*/ 	.short	(.L_39 - .L_38)
	.align		4
.L_38:
        /*00e4*/ 	.word	index@(.nv.constant0._Z16Zero_Lag_NCC_GPUPdS_S_dddddddd)
        /*00e8*/ 	.short	0x0380
        /*00ea*/ 	.short	0x0058


	//----- nvinfo : EIATTR_SW_WAR
	.align		4
.L_39:
        /*00ec*/ 	.byte	0x04, 0x36
        /*00ee*/ 	.short	(.L_41 - .L_40)
.L_40:
        /*00f0*/ 	.word	0x00000008
.L_41:


//--------------------- .nv.callgraph             --------------------------
	.section	.nv.callgraph,"",@"SHT_CUDA_CALLGRAPH"
	.align	4
	.sectionentsize	8
	.align		4
        /*0000*/ 	.word	0x00000000
	.align		4
        /*0004*/ 	.word	0xffffffff
	.align		4
        /*0008*/ 	.word	0x00000000
	.align		4
        /*000c*/ 	.word	0xfffffffe
	.align		4
        /*0010*/ 	.word	0x00000000
	.align		4
        /*0014*/ 	.word	0xfffffffd
	.align		4
        /*0018*/ 	.word	0x00000000
	.align		4
        /*001c*/ 	.word	0xfffffffc


//--------------------- .text._Z16Zero_Lag_NCC_GPUPdS_S_dddddddd --------------------------
	.section	.text._Z16Zero_Lag_NCC_GPUPdS_S_dddddddd,"ax",@progbits
	.align	128
        .global         _Z16Zero_Lag_NCC_GPUPdS_S_dddddddd
        .type           _Z16Zero_Lag_NCC_GPUPdS_S_dddddddd,@function
        .size           _Z16Zero_Lag_NCC_GPUPdS_S_dddddddd,(.L_x_32 - _Z16Zero_Lag_NCC_GPUPdS_S_dddddddd)
        .other          _Z16Zero_Lag_NCC_GPUPdS_S_dddddddd,@"STO_CUDA_ENTRY STV_DEFAULT"
_Z16Zero_Lag_NCC_GPUPdS_S_dddddddd:
.text._Z16Zero_Lag_NCC_GPUPdS_S_dddddddd:
[----:B------:R-:W-:Y:S01]  /*0000*/  LDC R1, c[0x0][0x37c] ;  /* 0x0000df00ff017b82 */ /* 0x000fe20000000800 */
[----:B------:R-:W0:Y:S01]  /*0010*/  S2R R0, SR_TID.Y ;  /* 0x0000000000007919 */ /* 0x000e220000002200 */
[----:B------:R-:W1:Y:S01]  /*0020*/  LDCU UR4, c[0x0][0x360] ;  /* 0x00006c00ff0477ac */ /* 0x000e620008000800 */
[----:B------:R-:W0:Y:S01]  /*0030*/  S2R R5, SR_CTAID.Y ;  /* 0x0000000000057919 */ /* 0x000e220000002600 */
[----:B------:R-:W0:Y:S01]  /*0040*/  LDCU UR5, c[0x0][0x364] ;  /* 0x00006c80ff0577ac */ /* 0x000e220008000800 */
[----:B------:R-:W1:Y:S01]  /*0050*/  S2R R3, SR_TID.X ;  /* 0x0000000000037919 */ /* 0x000e620000002100 */
[----:B------:R-:W2:Y:S01]  /*0060*/  LDCU.64 UR6, c[0x0][0x3d0] ;  /* 0x00007a00ff0677ac */ /* 0x000ea20008000a00 */
[----:B------:R-:W1:Y:S01]  /*0070*/  S2R R2, SR_CTAID.X ;  /* 0x0000000000027919 */ /* 0x000e620000002500 */
[----:B0-----:R-:W-:-:S04]  /*0080*/  IMAD R0, R5, UR5, R0 ;  /* 0x0000000505007c24 */ /* 0x001fc8000f8e0200 */
[----:B------:R-:W2:Y:S01]  /*0090*/  I2F.F64.U32 R6, R0 ;  /* 0x0000000000067312 */ /* 0x000ea20000201800 */
[----:B-1----:R-:W-:Y:S01]  /*00a0*/  IMAD R3, R2, UR4, R3 ;  /* 0x0000000402037c24 */ /* 0x002fe2000f8e0203 */
[----:B------:R-:W0:Y:S06]  /*00b0*/  LDCU.64 UR4, c[0x0][0x3c8] ;  /* 0x00007900ff0477ac */ /* 0x000e2c0008000a00 */
[----:B------:R-:W0:Y:S01]  /*00c0*/  I2F.F64 R4, R3 ;  /* 0x0000000300047312 */ /* 0x000e220000201c00 */
[----:B--2---:R-:W-:-:S06]  /*00d0*/  DSETP.GEU.AND P0, PT, R6, UR6, PT ;  /* 0x0000000606007e2a */ /* 0x004fcc000bf0e000 */
[----:B0-----:R-:W-:-:S14]  /*00e0*/  DSETP.GEU.OR P0, PT, R4, UR4, P0 ;  /* 0x0000000404007e2a */ /* 0x001fdc000870e400 */
[----:B------:R-:W-:Y:S05]  /*00f0*/  @P0 EXIT ;  /* 0x000000000000094d */ /* 0x000fea0003800000 */
[----:B------:R-:W0:Y:S01]  /*0100*/  LDCU.64 UR4, c[0x0][0x3a8] ;  /* 0x00007500ff0477ac */ /* 0x000e220008000a00 */
[----:B------:R-:W-:Y:S02]  /*0110*/  CS2R R28, SRZ ;  /* 0x00000000001c7805 */ /* 0x000fe4000001ff00 */
[----:B------:R-:W-:Y:S01]  /*0120*/  CS2R R16, SRZ ;  /* 0x0000000000107805 */ /* 0x000fe2000001ff00 */
[----:B------:R-:W1:Y:S01]  /*0130*/  LDCU.64 UR6, c[0x0][0x358] ;  /* 0x00006b00ff0677ac */ /* 0x000e620008000a00 */
[----:B0-----:R-:W0:Y:S02]  /*0140*/  F2I.F64.TRUNC R2, UR4 ;  /* 0x0000000400027d11 */ /* 0x001e24000830d100 */
[----:B0-----:R-:W-:-:S13]  /*0150*/  ISETP.GE.AND P0, PT, R2, 0x1, PT ;  /* 0x000000010200780c */ /* 0x001fda0003f06270 */
[----:B-1----:R-:W-:Y:S05]  /*0160*/  @!P0 BRA `(.L_x_0) ;  /* 0x0000000800e88947 */ /* 0x002fea0003800000 */
[----:B------:R-:W0:Y:S01]  /*0170*/  LDCU.128 UR8, c[0x0][0x3b0] ;  /* 0x00007600ff0877ac */ /* 0x000e220008000c00 */
[----:B------:R-:W-:Y:S02]  /*0180*/  CS2R R16, SRZ ;  /* 0x0000000000107805 */ /* 0x000fe4000001ff00 */
[----:B------:R-:W-:Y:S01]  /*0190*/  CS2R R28, SRZ ;  /* 0x00000000001c7805 */ /* 0x000fe2000001ff00 */
[----:B------:R-:W-:Y:S01]  /*01a0*/  UMOV UR4, URZ ;  /* 0x000000ff00047c82 */ /* 0x000fe20008000000 */
[----:B0-----:R-:W0:Y:S08]  /*01b0*/  F2I.F64.TRUNC R5, UR8 ;  /* 0x0000000800057d11 */ /* 0x001e30000830d100 */
[----:B------:R-:W1:Y:S01]  /*01c0*/  F2I.F64.TRUNC R35, UR10 ;  /* 0x0000000a00237d11 */ /* 0x000e62000830d100 */
[----:B0-----:R-:W-:-:S02]  /*01d0*/  LOP3.LUT R6, R5, 0xf, RZ, 0xc0, !PT ;  /* 0x0000000f05067812 */ /* 0x001fc400078ec0ff */
[C---:B------:R-:W-:Y:S02]  /*01e0*/  LOP3.LUT R7, R5.reuse, 0x7, RZ, 0xc0, !PT ;  /* 0x0000000705077812 */ /* 0x040fe400078ec0ff */
[C---:B------:R-:W-:Y:S01]  /*01f0*/  LOP3.LUT R34, R5.reuse, 0x7ffffff0, RZ, 0xc0, !PT ;  /* 0x7ffffff005227812 */ /* 0x040fe200078ec0ff */
[----:B------:R-:W-:Y:S01]  /*0200*/  VIADD R4, R6, 0xffffffff ;  /* 0xffffffff06047836 */ /* 0x000fe20000000000 */
[----:B------:R-:W-:Y:S01]  /*0210*/  LOP3.LUT R36, R5, 0x3, RZ, 0xc0, !PT ;  /* 0x0000000305247812 */ /* 0x000fe200078ec0ff */
[----:B------:R-:W-:-:S03]  /*0220*/  VIADD R8, R7, 0xffffffff ;  /* 0xffffffff07087836 */ /* 0x000fc60000000000 */
[----:B------:R-:W-:Y:S02]  /*0230*/  ISETP.GE.U32.AND P0, PT, R4, 0x7, PT ;  /* 0x000000070400780c */ /* 0x000fe40003f06070 */
[----:B-1----:R-:W-:-:S13]  /*0240*/  ISETP.GE.U32.AND P1, PT, R8, 0x3, PT ;  /* 0x000000030800780c */ /* 0x002fda0003f26070 */
.L_x_6:
[----:B------:R-:W-:-:S13]  /*0250*/  ISETP.GE.AND P2, PT, R5, 0x1, PT ;  /* 0x000000010500780c */ /* 0x000fda0003f46270 */
[----:B------:R-:W-:Y:S05]  /*0260*/  @!P2 BRA `(.L_x_1) ;  /* 0x00000008009ca947 */ /* 0x000fea0003800000 */
[----:B------:R-:W-:Y:S01]  /*0270*/  ISETP.GE.U32.AND P2, PT, R5, 0x10, PT ;  /* 0x000000100500780c */ /* 0x000fe20003f46070 */
[----:B------:R-:W-:Y:S02]  /*0280*/  VIADD R37, R3, UR4 ;  /* 0x0000000403257c36 */ /* 0x000fe40008000000 */
[----:B------:R-:W-:Y:S02]  /*0290*/  IMAD.MOV.U32 R4, RZ, RZ, RZ ;  /* 0x000000ffff047224 */ /* 0x000fe400078e00ff */
[----:B------:R-:W-:-:S08]  /*02a0*/  IMAD R37, R35, R37, R0 ;  /* 0x0000002523257224 */ /* 0x000fd000078e0200 */
[----:B------:R-:W-:Y:S05]  /*02b0*/  @!P2 BRA `(.L_x_2) ;  /* 0x000000040028a947 */ /* 0x000fea0003800000 */
[----:B------:R-:W-:-:S05]  /*02c0*/  UMOV UR5, URZ ;  /* 0x000000ff00057c82 */ /* 0x000fca0008000000 */
.L_x_3:
[----:B------:R-:W0:Y:S01]  /*02d0*/  LDC.64 R20, c[0x0][0x388] ;  /* 0x0000e200ff147b82 */ /* 0x000e220000000a00 */
[----:B------:R-:W-:-:S07]  /*02e0*/  VIADD R11, R37, UR5 ;  /* 0x00000005250b7c36 */ /* 0x000fce0008000000 */
[----:B------:R-:W1:Y:S01]  /*02f0*/  LDC.64 R32, c[0x0][0x390] ;  /* 0x0000e400ff207b82 */ /* 0x000e620000000a00 */
[----:B0-----:R-:W-:-:S05]  /*0300*/  IMAD.WIDE R20, R11, 0x8, R20 ;  /* 0x000000080b147825 */ /* 0x001fca00078e0214 */
[----:B------:R-:W2:Y:S04]  /*0310*/  LDG.E.64 R8, desc[UR6][R20.64] ;  /* 0x0000000614087981 */ /* 0x000ea8000c1e1b00 */
[----:B------:R-:W3:Y:S04]  /*0320*/  LDG.E.64 R12, desc[UR6][R20.64+0x8] ;  /* 0x00000806140c7981 */ /* 0x000ee8000c1e1b00 */
[----:B------:R-:W4:Y:S01]  /*0330*/  LDG.E.64 R24, desc[UR6][R20.64+0x10] ;  /* 0x0000100614187981 */ /* 0x000f22000c1e1b00 */
[----:B-1----:R-:W-:-:S03]  /*0340*/  IMAD.WIDE R32, R11, 0x8, R32 ;  /* 0x000000080b207825 */ /* 0x002fc600078e0220 */
[----:B------:R-:W5:Y:S04]  /*0350*/  LDG.E.64 R18, desc[UR6][R20.64+0x18] ;  /* 0x0000180614127981 */ /* 0x000f68000c1e1b00 */
[----:B------:R-:W5:Y:S04]  /*0360*/  LDG.E.64 R30, desc[UR6][R32.64] ;  /* 0x00000006201e7981 */ /* 0x000f68000c1e1b00 */
[----:B------:R-:W5:Y:S04]  /*0370*/  LDG.E.64 R22, desc[UR6][R32.64+0x8] ;  /* 0x0000080620167981 */ /* 0x000f68000c1e1b00 */
[----:B------:R-:W5:Y:S04]  /*0380*/  LDG.E.64 R10, desc[UR6][R20.64+0x20] ;  /* 0x00002006140a7981 */ /* 0x000f68000c1e1b00 */
[----:B------:R-:W5:Y:S04]  /*0390*/  LDG.E.64 R14, desc[UR6][R20.64+0x28] ;  /* 0x00002806140e7981 */ /* 0x000f68000c1e1b00 */
[----:B------:R-:W5:Y:S01]  /*03a0*/  LDG.E.64 R26, desc[UR6][R32.64+0x20] ;  /* 0x00002006201a7981 */ /* 0x000f62000c1e1b00 */
[----:B--2---:R-:W-:-:S08]  /*03b0*/  DADD R8, R8, R28 ;  /* 0x0000000008087229 */ /* 0x004fd0000000001c */
[----:B---3--:R-:W-:Y:S02]  /*03c0*/  DADD R12, R8, R12 ;  /* 0x00000000080c7229 */ /* 0x008fe4000000000c */
[----:B------:R-:W2:Y:S06]  /*03d0*/  LDG.E.64 R8, desc[UR6][R32.64+0x10] ;  /* 0x0000100620087981 */ /* 0x000eac000c1e1b00 */
[----:B----4-:R-:W-:Y:S02]  /*03e0*/  DADD R24, R12, R24 ;  /* 0x000000000c187229 */ /* 0x010fe40000000018 */
[----:B------:R-:W3:Y:S06]  /*03f0*/  LDG.E.64 R12, desc[UR6][R32.64+0x18] ;  /* 0x00001806200c7981 */ /* 0x000eec000c1e1b00 */
[----:B-----5:R-:W-:-:S02]  /*0400*/  DADD R18, R24, R18 ;  /* 0x0000000018127229 */ /* 0x020fc40000000012 */
[----:B------:R-:W4:Y:S01]  /*0410*/  LDG.E.64 R24, desc[UR6][R20.64+0x30] ;  /* 0x0000300614187981 */ /* 0x000f22000c1e1b00 */
[----:B------:R-:W-:-:S03]  /*0420*/  DADD R28, R30, R16 ;  /* 0x000000001e1c7229 */ /* 0x000fc60000000010 */
[----:B------:R-:W5:Y:S02]  /*0430*/  LDG.E.64 R16, desc[UR6][R32.64+0x28] ;  /* 0x0000280620107981 */ /* 0x000f64000c1e1b00 */
[----:B------:R-:W-:Y:S02]  /*0440*/  DADD R10, R18, R10 ;  /* 0x00000000120a7229 */ /* 0x000fe4000000000a */
[----:B------:R-:W5:Y:S01]  /*0450*/  LDG.E.64 R18, desc[UR6][R20.64+0x38] ;  /* 0x0000380614127981 */ /* 0x000f62000c1e1b00 */
[----:B------:R-:W-:-:S03]  /*0460*/  DADD R28, R28, R22 ;  /* 0x000000001c1c7229 */ /* 0x000fc60000000016 */
[----:B------:R-:W5:Y:S02]  /*0470*/  LDG.E.64 R22, desc[UR6][R32.64+0x30] ;  /* 0x0000300620167981 */ /* 0x000f64000c1e1b00 */
[----:B------:R-:W-:Y:S02]  /*0480*/  DADD R14, R10, R14 ;  /* 0x000000000a0e7229 */ /* 0x000fe4000000000e */
[----:B------:R-:W5:Y:S04]  /*0490*/  LDG.E.64 R10, desc[UR6][R20.64+0x40] ;  /* 0x00004006140a7981 */ /* 0x000f68000c1e1b00 */
[----:B------:R-:W5:Y:S01]  /*04a0*/  LDG.E.64 R30, desc[UR6][R20.64+0x50] ;  /* 0x00005006141e7981 */ /* 0x000f62000c1e1b00 */
[----:B--2---:R-:W-:-:S03]  /*04b0*/  DADD R8, R28, R8 ;  /* 0x000000001c087229 */ /* 0x004fc60000000008 */
[----:B------:R-:W2:Y:S05]  /*04c0*/  LDG.E.64 R28, desc[UR6][R32.64+0x50] ;  /* 0x00005006201c7981 */ /* 0x000eaa000c1e1b00 */
[----:B---3--:R-:W-:Y:S02]  /*04d0*/  DADD R12, R8, R12 ;  /* 0x00000000080c7229 */ /* 0x008fe4000000000c */
[----:B------:R-:W3:Y:S06]  /*04e0*/  LDG.E.64 R8, desc[UR6][R32.64+0x38] ;  /* 0x0000380620087981 */ /* 0x000eec000c1e1b00 */
[----:B------:R-:W-:-:S02]  /*04f0*/  DADD R26, R12, R26 ;  /* 0x000000000c1a7229 */ /* 0x000fc4000000001a */
[----:B----4-:R-:W-:Y:S01]  /*0500*/  DADD R24, R14, R24 ;  /* 0x000000000e187229 */ /* 0x010fe20000000018 */
[----:B------:R-:W4:Y:S04]  /*0510*/  LDG.E.64 R12, desc[UR6][R32.64+0x40] ;  /* 0x00004006200c7981 */ /* 0x000f28000c1e1b00 */
[----:B------:R-:W2:Y:S01]  /*0520*/  LDG.E.64 R14, desc[UR6][R20.64+0x48] ;  /* 0x00004806140e7981 */ /* 0x000ea2000c1e1b00 */
[----:B-----5:R-:W-:-:S03]  /*0530*/  DADD R26, R26, R16 ;  /* 0x000000001a1a7229 */ /* 0x020fc60000000010 */
[----:B------:R-:W5:Y:S01]  /*0540*/  LDG.E.64 R16, desc[UR6][R32.64+0x48] ;  /* 0x0000480620107981 */ /* 0x000f62000c1e1b00 */
[----:B------:R-:W-:-:S03]  /*0550*/  DADD R18, R24, R18 ;  /* 0x0000000018127229 */ /* 0x000fc60000000012 */
[----:B------:R-:W5:Y:S01]  /*0560*/  LDG.E.64 R24, desc[UR6][R32.64+0x58] ;  /* 0x0000580620187981 */ /* 0x000f62000c1e1b00 */
[----:B------:R-:W-:-:S03]  /*0570*/  DADD R22, R26, R22 ;  /* 0x000000001a167229 */ /* 0x000fc60000000016 */
[----:B------:R-:W5:Y:S01]  /*0580*/  LDG.E.64 R26, desc[UR6][R20.64+0x58] ;  /* 0x00005806141a7981 */ /* 0x000f62000c1e1b00 */
[----:B------:R-:W-:-:S03]  /*0590*/  DADD R10, R18, R10 ;  /* 0x00000000120a7229 */ /* 0x000fc6000000000a */
[----:B------:R-:W5:Y:S01]  /*05a0*/  LDG.E.64 R18, desc[UR6][R32.64+0x70] ;  /* 0x0000700620127981 */ /* 0x000f62000c1e1b00 */
[----:B---3--:R-:W-:-:S03]  /*05b0*/  DADD R8, R22, R8 ;  /* 0x0000000016087229 */ /* 0x008fc60000000008 */
[----:B------:R-:W3:Y:S05]  /*05c0*/  LDG.E.64 R22, desc[UR6][R32.64+0x78] ;  /* 0x0000780620167981 */ /* 0x000eea000c1e1b00 */
[----:B----4-:R-:W-:Y:S02]  /*05d0*/  DADD R12, R8, R12 ;  /* 0x00000000080c7229 */ /* 0x010fe4000000000c */
[----:B------:R-:W4:Y:S01]  /*05e0*/  LDG.E.64 R8, desc[UR6][R20.64+0x60] ;  /* 0x0000600614087981 */ /* 0x000f22000c1e1b00 */
[----:B--2---:R-:W-:-:S03]  /*05f0*/  DADD R14, R10, R14 ;  /* 0x000000000a0e7229 */ /* 0x004fc6000000000e */
[----:B------:R-:W2:Y:S02]  /*0600*/  LDG.E.64 R10, desc[UR6][R32.64+0x60] ;  /* 0x00006006200a7981 */ /* 0x000ea4000c1e1b00 */
[----:B-----5:R-:W-:Y:S02]  /*0610*/  DADD R16, R12, R16 ;  /* 0x000000000c107229 */ /* 0x020fe40000000010 */
[----:B------:R-:W5:Y:S01]  /*0620*/  LDG.E.64 R12, desc[UR6][R20.64+0x68] ;  /* 0x00006806140c7981 */ /* 0x000f62000c1e1b00 */
[----:B------:R-:W-:-:S03]  /*0630*/  DADD R30, R14, R30 ;  /* 0x000000000e1e7229 */ /* 0x000fc6000000001e */
[----:B------:R-:W3:Y:S02]  /*0640*/  LDG.E.64 R14, desc[UR6][R32.64+0x68] ;  /* 0x00006806200e7981 */ /* 0x000ee4000c1e1b00 */
[----:B------:R-:W-:Y:S02]  /*0650*/  DADD R28, R16, R28 ;  /* 0x00000000101c7229 */ /* 0x000fe4000000001c */
[----:B------:R-:W3:Y:S04]  /*0660*/  LDG.E.64 R16, desc[UR6][R20.64+0x70] ;  /* 0x0000700614107981 */ /* 0x000ee8000c1e1b00 */
[----:B------:R-:W3:Y:S01]  /*0670*/  LDG.E.64 R20, desc[UR6][R20.64+0x78] ;  /* 0x0000780614147981 */ /* 0x000ee2000c1e1b00 */
[----:B------:R-:W-:Y:S02]  /*0680*/  DADD R26, R30, R26 ;  /* 0x000000001e1a7229 */ /* 0x000fe4000000001a */
[----:B------:R-:W-:Y:S01]  /*0690*/  DADD R24, R28, R24 ;  /* 0x000000001c187229 */ /* 0x000fe20000000018 */
[----:B------:R-:W-:-:S06]  /*06a0*/  UIADD3 UR5, UPT, UPT, UR5, 0x10, URZ ;  /* 0x0000001005057890 */ /* 0x000fcc000fffe0ff */
[----:B------:R-:W-:Y:S01]  /*06b0*/  ISETP.NE.AND P2, PT, R34, UR5, PT ;  /* 0x0000000522007c0c */ /* 0x000fe2000bf45270 */
[----:B----4-:R-:W-:Y:S02]  /*06c0*/  DADD R8, R26, R8 ;  /* 0x000000001a087229 */ /* 0x010fe40000000008 */
[----:B--2---:R-:W-:-:S06]  /*06d0*/  DADD R10, R24, R10 ;  /* 0x00000000180a7229 */ /* 0x004fcc000000000a */
[----:B-----5:R-:W-:Y:S02]  /*06e0*/  DADD R8, R8, R12 ;  /* 0x0000000008087229 */ /* 0x020fe4000000000c */
[----:B---3--:R-:W-:-:S06]  /*06f0*/  DADD R10, R10, R14 ;  /* 0x000000000a0a7229 */ /* 0x008fcc000000000e */
[----:B------:R-:W-:Y:S02]  /*0700*/  DADD R8, R8, R16 ;  /* 0x0000000008087229 */ /* 0x000fe40000000010 */
[----:B------:R-:W-:-:S06]  /*0710*/  DADD R10, R10, R18 ;  /* 0x000000000a0a7229 */ /* 0x000fcc0000000012 */
[----:B------:R-:W-:Y:S02]  /*0720*/  DADD R28, R8, R20 ;  /* 0x00000000081c7229 */ /* 0x000fe40000000014 */
[----:B------:R-:W-:Y:S01]  /*0730*/  DADD R16, R10, R22 ;  /* 0x000000000a107229 */ /* 0x000fe20000000016 */
[----:B------:R-:W-:Y:S10]  /*0740*/  @P2 BRA `(.L_x_3) ;  /* 0xfffffff800e02947 */ /* 0x000ff4000383ffff */
[----:B------:R-:W-:-:S07]  /*0750*/  IMAD.MOV.U32 R4, RZ, RZ, R34 ;  /* 0x000000ffff047224 */ /* 0x000fce00078e0022 */
.L_x_2:
[----:B------:R-:W-:-:S13]  /*0760*/  ISETP.NE.AND P2, PT, R6, RZ, PT ;  /* 0x000000ff0600720c */ /* 0x000fda0003f45270 */
[----:B------:R-:W-:Y:S05]  /*0770*/  @!P2 BRA `(.L_x_1) ;  /* 0x000000040058a947 */ /* 0x000fea0003800000 */
[----:B------:R-:W-:Y:S01]  /*0780*/  ISETP.NE.AND P2, PT, R7, RZ, PT ;  /* 0x000000ff0700720c */ /* 0x000fe20003f45270 */
[----:B------:R-:W-:-:S12]  /*0790*/  @!P0 BRA `(.L_x_4) ;  /* 0x0000000000988947 */ /* 0x000fd80003800000 */
[----:B------:R-:W0:Y:S01]  /*07a0*/  LDC.64 R30, c[0x0][0x388] ;  /* 0x0000e200ff1e7b82 */ /* 0x000e220000000a00 */
[----:B------:R-:W-:-:S07]  /*07b0*/  IMAD.IADD R13, R37, 0x1, R4 ;  /* 0x00000001250d7824 */ /* 0x000fce00078e0204 */
[----:B------:R-:W1:Y:S01]  /*07c0*/  LDC.64 R8, c[0x0][0x390] ;  /* 0x0000e400ff087b82 */ /* 0x000e620000000a00 */
[----:B0-----:R-:W-:-:S05]  /*07d0*/  IMAD.WIDE R30, R13, 0x8, R30 ;  /* 0x000000080d1e7825 */ /* 0x001fca00078e021e */
[----:B------:R-:W2:Y:S01]  /*07e0*/  LDG.E.64 R10, desc[UR6][R30.64] ;  /* 0x000000061e0a7981 */ /* 0x000ea2000c1e1b00 */
[----:B-1----:R-:W-:-:S03]  /*07f0*/  IMAD.WIDE R8, R13, 0x8, R8 ;  /* 0x000000080d087825 */ /* 0x002fc600078e0208 */
[----:B------:R-:W3:Y:S04]  /*0800*/  LDG.E.64 R18, desc[UR6][R30.64+0x8] ;  /* 0x000008061e127981 */ /* 0x000ee8000c1e1b00 */
[----:B------:R-:W4:Y:S04]  /*0810*/  LDG.E.64 R12, desc[UR6][R8.64] ;  /* 0x00000006080c7981 */ /* 0x000f28000c1e1b00 */
[----:B------:R-:W5:Y:S04]  /*0820*/  LDG.E.64 R26, desc[UR6][R30.64+0x10] ;  /* 0x000010061e1a7981 */ /* 0x000f68000c1e1b00 */
[----:B------:R-:W5:Y:S04]  /*0830*/  LDG.E.64 R24, desc[UR6][R8.64+0x8] ;  /* 0x0000080608187981 */ /* 0x000f68000c1e1b00 */
[----:B------:R-:W5:Y:S04]  /*0840*/  LDG.E.64 R20, desc[UR6][R30.64+0x18] ;  /* 0x000018061e147981 */ /* 0x000f68000c1e1b00 */
[----:B------:R-:W5:Y:S04]  /*0850*/  LDG.E.64 R22, desc[UR6][R8.64+0x10] ;  /* 0x0000100608167981 */ /* 0x000f68000c1e1b00 */
[----:B------:R-:W5:Y:S04]  /*0860*/  LDG.E.64 R14, desc[UR6][R8.64+0x20] ;  /* 0x00002006080e7981 */ /* 0x000f68000c1e1b00 */
[----:B------:R-:W5:Y:S01]  /*0870*/  LDG.E.64 R32, desc[UR6][R8.64+0x38] ;  /* 0x0000380608207981 */ /* 0x000f62000c1e1b00 */
[----:B--2---:R-:W-:-:S03]  /*0880*/  DADD R28, R28, R10 ;  /* 0x000000001c1c7229 */ /* 0x004fc6000000000a */
[----:B------:R-:W2:Y:S05]  /*0890*/  LDG.E.64 R10, desc[UR6][R8.64+0x18] ;  /* 0x00001806080a7981 */ /* 0x000eaa000c1e1b00 */
[----:B---3--:R-:W-:Y:S02]  /*08a0*/  DADD R18, R28, R18 ;  /* 0x000000001c127229 */ /* 0x008fe40000000012 */
[----:B----4-:R-:W-:Y:S01]  /*08b0*/  DADD R16, R16, R12 ;  /* 0x0000000010107229 */ /* 0x010fe2000000000c */
[----:B------:R-:W3:Y:S04]  /*08c0*/  LDG.E.64 R28, desc[UR6][R30.64+0x38] ;  /* 0x000038061e1c7981 */ /* 0x000ee8000c1e1b00 */
[----:B------:R-:W4:Y:S01]  /*08d0*/  LDG.E.64 R12, desc[UR6][R30.64+0x20] ;  /* 0x000020061e0c7981 */ /* 0x000f22000c1e1b00 */
[----:B-----5:R-:W-:-:S02]  /*08e0*/  DADD R26, R18, R26 ;  /* 0x00000000121a7229 */ /* 0x020fc4000000001a */
[----:B------:R-:W-:Y:S01]  /*08f0*/  DADD R24, R16, R24 ;  /* 0x0000000010187229 */ /* 0x000fe20000000018 */
[----:B------:R-:W5:Y:S04]  /*0900*/  LDG.E.64 R18, desc[UR6][R8.64+0x28] ;  /* 0x0000280608127981 */ /* 0x000f68000c1e1b00 */
[----:B------:R-:W3:Y:S01]  /*0910*/  LDG.E.64 R16, desc[UR6][R30.64+0x28] ;  /* 0x000028061e107981 */ /* 0x000ee2000c1e1b00 */
[----:B------:R-:W-:Y:S02]  /*0920*/  DADD R20, R26, R20 ;  /* 0x000000001a147229 */ /* 0x000fe40000000014 */
[----:B------:R-:W-:Y:S01]  /*0930*/  DADD R22, R24, R22 ;  /* 0x0000000018167229 */ /* 0x000fe20000000016 */
[----:B------:R-:W3:Y:S04]  /*0940*/  LDG.E.64 R26, desc[UR6][R8.64+0x30] ;  /* 0x00003006081a7981 */ /* 0x000ee8000c1e1b00 */
[----:B------:R-:W3:Y:S01]  /*0950*/  LDG.E.64 R24, desc[UR6][R30.64+0x30] ;  /* 0x000030061e187981 */ /* 0x000ee2000c1e1b00 */
[----:B------:R-:W-:-:S02]  /*0960*/  IADD3 R4, PT, PT, R4, 0x8, RZ ;  /* 0x0000000804047810 */ /* 0x000fc40007ffe0ff */
[----:B--2---:R-:W-:-:S08]  /*0970*/  DADD R10, R22, R10 ;  /* 0x00000000160a7229 */ /* 0x004fd0000000000a */
[----:B------:R-:W-:Y:S02]  /*0980*/  DADD R10, R10, R14 ;  /* 0x000000000a0a7229 */ /* 0x000fe4000000000e */
[----:B----4-:R-:W-:-:S06]  /*0990*/  DADD R12, R20, R12 ;  /* 0x00000000140c7229 */ /* 0x010fcc000000000c */
[----:B-----5:R-:W-:Y:S02]  /*09a0*/  DADD R10, R10, R18 ;  /* 0x000000000a0a7229 */ /* 0x020fe40000000012 */
[----:B---3--:R-:W-:-:S06]  /*09b0*/  DADD R12, R12, R16 ;  /* 0x000000000c0c7229 */ /* 0x008fcc0000000010 */
[----:B------:R-:W-:Y:S02]  /*09c0*/  DADD R10, R10, R26 ;  /* 0x000000000a0a7229 */ /* 0x000fe4000000001a */
[----:B------:R-:W-:-:S06]  /*09d0*/  DADD R12, R12, R24 ;  /* 0x000000000c0c7229 */ /* 0x000fcc0000000018 */
[----:B------:R-:W-:Y:S02]  /*09e0*/  DADD R16, R10, R32 ;  /* 0x000000000a107229 */ /* 0x000fe40000000020 */
[----:B------:R-:W-:-:S11]  /*09f0*/  DADD R28, R12, R28 ;  /* 0x000000000c1c7229 */ /* 0x000fd6000000001c */
.L_x_4:
        /* <DEDUP_REMOVED lines=15> */
[----:B------:R-:W5:Y:S01]  /*0af0*/  LDG.E.64 R18, desc[UR6][R26.64+0x18] ;  /* 0x000018061a127981 */ /* 0x000f62000c1e1b00 */
[----:B------:R-:W-:Y:S01]  /*0b00*/  VIADD R4, R4, 0x4 ;  /* 0x0000000404047836 */ /* 0x000fe20000000000 */
[----:B--2---:R-:W-:-:S02]  /*0b10*/  DADD R24, R28, R24 ;  /* 0x000000001c187229 */ /* 0x004fc40000000018 */
[----:B----4-:R-:W-:-:S06]  /*0b20*/  DADD R22, R16, R22 ;  /* 0x0000000010167229 */ /* 0x010fcc0000000016 */
[----:B---3--:R-:W-:Y:S02]  /*0b30*/  DADD R20, R24, R20 ;  /* 0x0000000018147229 */ /* 0x008fe40000000014 */
[----:B-----5:R-:W-:-:S06]  /*0b40*/  DADD R8, R22, R8 ;  /* 0x0000000016087229 */ /* 0x020fcc0000000008 */
[----:B------:R-:W-:Y:S02]  /*0b50*/  DADD R10, R20, R10 ;  /* 0x00000000140a7229 */ /* 0x000fe4000000000a */
[----:B------:R-:W-:-:S06]  /*0b60*/  DADD R8, R8, R12 ;  /* 0x0000000008087229 */ /* 0x000fcc000000000c */
[----:B------:R-:W-:Y:S02]  /*0b70*/  DADD R28, R10, R14 ;  /* 0x000000000a1c7229 */ /* 0x000fe4000000000e */
[----:B------:R-:W-:-:S11]  /*0b80*/  DADD R16, R8, R18 ;  /* 0x0000000008107229 */ /* 0x000fd60000000012 */
.L_x_5:
[----:B------:R-:W-:Y:S05]  /*0b90*/  @!P2 BRA `(.L_x_1) ;  /* 0x000000000050a947 */ /* 0x000fea0003800000 */
[----:B------:R-:W0:Y:S01]  /*0ba0*/  LDC.64 R8, c[0x0][0x388] ;  /* 0x0000e200ff087b82 */ /* 0x000e220000000a00 */
[----:B------:R-:W-:-:S07]  /*0bb0*/  IMAD.IADD R37, R37, 0x1, R4 ;  /* 0x0000000125257824 */ /* 0x000fce00078e0204 */
[----:B------:R-:W1:Y:S01]  /*0bc0*/  LDC.64 R20, c[0x0][0x390] ;  /* 0x0000e400ff147b82 */ /* 0x000e620000000a00 */
[----:B0-----:R-:W-:-:S05]  /*0bd0*/  IMAD.WIDE R8, R37, 0x8, R8 ;  /* 0x0000000825087825 */ /* 0x001fca00078e0208 */
[----:B------:R-:W2:Y:S01]  /*0be0*/  LDG.E.64 R10, desc[UR6][R8.64] ;  /* 0x00000006080a7981 */ /* 0x000ea2000c1e1b00 */
[----:B-1----:R-:W-:-:S05]  /*0bf0*/  IMAD.WIDE R20, R37, 0x8, R20 ;  /* 0x0000000825147825 */ /* 0x002fca00078e0214 */
[----:B------:R-:W3:Y:S01]  /*0c00*/  LDG.E.64 R12, desc[UR6][R20.64] ;  /* 0x00000006140c7981 */ /* 0x000ee2000c1e1b00 */
[----:B------:R-:W-:Y:S01]  /*0c10*/  ISETP.NE.AND P2, PT, R36, 0x1, PT ;  /* 0x000000012400780c */ /* 0x000fe20003f45270 */
[----:B--2---:R-:W-:Y:S02]  /*0c20*/  DADD R28, R28, R10 ;  /* 0x000000001c1c7229 */ /* 0x004fe4000000000a */
[----:B---3--:R-:W-:-:S10]  /*0c30*/  DADD R16, R16, R12 ;  /* 0x0000000010107229 */ /* 0x008fd4000000000c */
[----:B------:R-:W-:Y:S05]  /*0c40*/  @!P2 BRA `(.L_x_1) ;  /* 0x000000000024a947 */ /* 0x000fea0003800000 */
[----:B------:R-:W-:Y:S01]  /*0c50*/  ISETP.NE.AND P2, PT, R36, 0x2, PT ;  /* 0x000000022400780c */ /* 0x000fe20003f45270 */
[----:B------:R-:W2:Y:S04]  /*0c60*/  LDG.E.64 R10, desc[UR6][R8.64+0x8] ;  /* 0x00000806080a7981 */ /* 0x000ea8000c1e1b00 */
[----:B------:R-:W3:Y:S08]  /*0c70*/  LDG.E.64 R12, desc[UR6][R20.64+0x8] ;  /* 0x00000806140c7981 */ /* 0x000ef0000c1e1b00 */
[----:B------:R-:W4:Y:S04]  /*0c80*/  @P2 LDG.E.64 R14, desc[UR6][R8.64+0x10] ;  /* 0x00001006080e2981 */ /* 0x000f28000c1e1b00 */
[----:B------:R-:W5:Y:S01]  /*0c90*/  @P2 LDG.E.64 R18, desc[UR6][R20.64+0x10] ;  /* 0x0000100614122981 */ /* 0x000f62000c1e1b00 */
[----:B--2---:R-:W-:-:S02]  /*0ca0*/  DADD R28, R28, R10 ;  /* 0x000000001c1c7229 */ /* 0x004fc4000000000a */
[----:B---3--:R-:W-:-:S06]  /*0cb0*/  DADD R16, R16, R12 ;  /* 0x0000000010107229 */ /* 0x008fcc000000000c */
[----:B----4-:R-:W-:Y:S02]  /*0cc0*/  @P2 DADD R28, R28, R14 ;  /* 0x000000001c1c2229 */ /* 0x010fe4000000000e */
[----:B-----5:R-:W-:-:S11]  /*0cd0*/  @P2 DADD R16, R16, R18 ;  /* 0x0000000010102229 */ /* 0x020fd60000000012 */
.L_x_1:
[----:B------:R-:W-:-:S06]  /*0ce0*/  UIADD3 UR4, UPT, UPT, UR4, 0x1, URZ ;  /* 0x0000000104047890 */ /* 0x000fcc000fffe0ff */
[----:B------:R-:W-:-:S13]  /*0cf0*/  ISETP.NE.AND P2, PT, R2, UR4, PT ;  /* 0x0000000402007c0c */ /* 0x000fda000bf45270 */
[----:B------:R-:W-:Y:S05]  /*0d00*/  @P2 BRA `(.L_x_6) ;  /* 0xfffffff400502947 */ /* 0x000fea000383ffff */
.L_x_0:
[----:B------:R-:W0:Y:S01]  /*0d10*/  LDC.64 R8, c[0x0][0x3b0] ;  /* 0x0000ec00ff087b82 */ /* 0x000e220000000a00 */
[----:B------:R-:W0:Y:S01]  /*0d20*/  LDCU.64 UR4, c[0x0][0x3a8] ;  /* 0x00007500ff0477ac */ /* 0x000e220008000a00 */
[----:B------:R-:W-:Y:S01]  /*0d30*/  IMAD.MOV.U32 R4, RZ, RZ, 0x1 ;  /* 0x00000001ff047424 */ /* 0x000fe200078e00ff */
[----:B------:R-:W-:Y:S01]  /*0d40*/  FSETP.GEU.AND P2, PT, |R29|, 6.5827683646048100446e-37, PT ;  /* 0x036000001d00780b */ /* 0x000fe20003f4e200 */
[----:B------:R-:W-:Y:S01]  /*0d50*/  BSSY.RECONVERGENT B0, `(.L_x_7) ;  /* 0x0000017000007945 */ /* 0x000fe20003800200 */
[----:B------:R-:W-:Y:S01]  /*0d60*/  ISETP.GE.AND P1, PT, R2, 0x1, PT ;  /* 0x000000010200780c */ /* 0x000fe20003f26270 */
[----:B0-----:R-:W-:-:S06]  /*0d70*/  DMUL R8, R8, UR4 ;  /* 0x0000000408087c28 */ /* 0x001fcc0008000000 */
[----:B------:R-:W0:Y:S02]  /*0d80*/  MUFU.RCP64H R5, R9 ;  /* 0x0000000900057308 */ /* 0x000e240000001800 */
[----:B0-----:R-:W-:-:S08]  /*0d90*/  DFMA R6, -R8, R4, 1 ;  /* 0x3ff000000806742b */ /* 0x001fd00000000104 */
[----:B------:R-:W-:-:S08]  /*0da0*/  DFMA R6, R6, R6, R6 ;  /* 0x000000060606722b */ /* 0x000fd00000000006 */
[----:B------:R-:W-:-:S08]  /*0db0*/  DFMA R6, R4, R6, R4 ;  /* 0x000000060406722b */ /* 0x000fd00000000004 */
[----:B------:R-:W-:-:S08]  /*0dc0*/  DFMA R4, -R8, R6, 1 ;  /* 0x3ff000000804742b */ /* 0x000fd00000000106 */
[----:B------:R-:W-:-:S08]  /*0dd0*/  DFMA R4, R6, R4, R6 ;  /* 0x000000040604722b */ /* 0x000fd00000000006 */
[----:B------:R-:W-:-:S08]  /*0de0*/  DMUL R6, R4, R28 ;  /* 0x0000001c04067228 */ /* 0x000fd00000000000 */
[----:B------:R-:W-:-:S08]  /*0df0*/  DFMA R10, -R8, R6, R28 ;  /* 0x00000006080a722b */ /* 0x000fd0000000011c */
[----:B------:R-:W-:-:S10]  /*0e00*/  DFMA R4, R4, R10, R6 ;  /* 0x0000000a0404722b */ /* 0x000fd40000000006 */
[----:B------:R-:W-:-:S05]  /*0e10*/  FFMA R6, RZ, R9, R5 ;  /* 0x00000009ff067223 */ /* 0x000fca0000000005 */
[----:B------:R-:W-:-:S13]  /*0e20*/  FSETP.GT.AND P0, PT, |R6|, 1.469367938527859385e-39, PT ;  /* 0x001000000600780b */ /* 0x000fda0003f04200 */
[----:B------:R-:W-:Y:S05]  /*0e30*/  @P0 BRA P2, `(.L_x_8) ;  /* 0x0000000000200947 */ /* 0x000fea0001000000 */
[----:B------:R-:W-:Y:S01]  /*0e40*/  IMAD.MOV.U32 R14, RZ, RZ, R28 ;  /* 0x000000ffff0e7224 */ /* 0x000fe200078e001c */
[----:B------:R-:W-:Y:S01]  /*0e50*/  MOV R6, R8 ;  /* 0x0000000800067202 */ /* 0x000fe20000000f00 */
[----:B------:R-:W-:Y:S01]  /*0e60*/  IMAD.MOV.U32 R15, RZ, RZ, R29 ;  /* 0x000000ffff0f7224 */ /* 0x000fe200078e001d */
[----:B------:R-:W-:Y:S01]  /*0e70*/  MOV R18, 0xea0 ;  /* 0x00000ea000127802 */ /* 0x000fe20000000f00 */
[----:B------:R-:W-:-:S07]  /*0e80*/  IMAD.MOV.U32 R13, RZ, RZ, R9 ;  /* 0x000000ffff0d7224 */ /* 0x000fce00078e0009 */
[----:B------:R-:W-:Y:S05]  /*0e90*/  CALL.REL.NOINC `($__internal_0_$__cuda_sm20_div_rn_f64_full) ;  /* 0x0000000c00cc7944 */ /* 0x000fea0003c00000 */
[----:B------:R-:W-:Y:S02]  /*0ea0*/  IMAD.MOV.U32 R4, RZ, RZ, R6 ;  /* 0x000000ffff047224 */ /* 0x000fe400078e0006 */
[----:B------:R-:W-:-:S07]  /*0eb0*/  IMAD.MOV.U32 R5, RZ, RZ, R7 ;  /* 0x000000ffff057224 */ /* 0x000fce00078e0007 */
.L_x_8:
[----:B------:R-:W-:Y:S05]  /*0ec0*/  BSYNC.RECONVERGENT B0 ;  /* 0x0000000000007941 */ /* 0x000fea0003800200 */
.L_x_7:
[----:B------:R-:W0:Y:S01]  /*0ed0*/  MUFU.RCP64H R7, R9 ;  /* 0x0000000900077308 */ /* 0x000e220000001800 */
[----:B------:R-:W-:Y:S01]  /*0ee0*/  IMAD.MOV.U32 R6, RZ, RZ, 0x1 ;  /* 0x00000001ff067424 */ /* 0x000fe200078e00ff */
[----:B------:R-:W-:Y:S01]  /*0ef0*/  FSETP.GEU.AND P2, PT, |R17|, 6.5827683646048100446e-37, PT ;  /* 0x036000001100780b */ /* 0x000fe20003f4e200 */
[----:B------:R-:W-:Y:S04]  /*0f00*/  BSSY.RECONVERGENT B0, `(.L_x_9) ;  /* 0x0000012000007945 */ /* 0x000fe80003800200 */
        /* <DEDUP_REMOVED lines=17> */
.L_x_10:
[----:B------:R-:W-:Y:S05]  /*1020*/  BSYNC.RECONVERGENT B0 ;  /* 0x0000000000007941 */ /* 0x000fea0003800200 */
.L_x_9:
[----:B------:R-:W-:Y:S02]  /*1030*/  CS2R R18, SRZ ;  /* 0x0000000000127805 */ /* 0x000fe4000001ff00 */
[----:B------:R-:W-:Y:S01]  /*1040*/  CS2R R20, SRZ ;  /* 0x0000000000147805 */ /* 0x000fe2000001ff00 */
[----:B------:R-:W-:Y:S06]  /*1050*/  @!P1 BRA `(.L_x_11) ;  /* 0x00000008008c9947 */ /* 0x000fec0003800000 */
[----:B------:R-:W0:Y:S01]  /*1060*/  LDCU.128 UR8, c[0x0][0x3b0] ;  /* 0x00007600ff0877ac */ /* 0x000e220008000c00 */
[----:B------:R-:W-:Y:S02]  /*1070*/  CS2R R28, SRZ ;  /* 0x00000000001c7805 */ /* 0x000fe4000001ff00 */
[----:B------:R-:W-:Y:S02]  /*1080*/  CS2R R20, SRZ ;  /* 0x0000000000147805 */ /* 0x000fe4000001ff00 */
[----:B------:R-:W-:Y:S01]  /*1090*/  CS2R R18, SRZ ;  /* 0x0000000000127805 */ /* 0x000fe2000001ff00 */
[----:B------:R-:W-:Y:S01]  /*10a0*/  UMOV UR4, URZ ;  /* 0x000000ff00047c82 */ /* 0x000fe20008000000 */
[----:B0-----:R-:W0:Y:S08]  /*10b0*/  F2I.F64.TRUNC R9, UR8 ;  /* 0x0000000800097d11 */ /* 0x001e30000830d100 */
[----:B------:R-:W1:Y:S01]  /*10c0*/  F2I.F64.TRUNC R11, UR10 ;  /* 0x0000000a000b7d11 */ /* 0x000e62000830d100 */
[----:B0-----:R-:W-:-:S07]  /*10d0*/  LOP3.LUT R32, R9, 0x7, RZ, 0xc0, !PT ;  /* 0x0000000709207812 */ /* 0x001fce00078ec0ff */
.L_x_16:
[----:B------:R-:W-:-:S13]  /*10e0*/  ISETP.GE.AND P0, PT, R9, 0x1, PT ;  /* 0x000000010900780c */ /* 0x000fda0003f06270 */
[----:B------:R-:W-:Y:S05]  /*10f0*/  @!P0 BRA `(.L_x_12) ;  /* 0x0000000800548947 */ /* 0x000fea0003800000 */
[----:B------:R-:W-:Y:S01]  /*1100*/  ISETP.GE.U32.AND P0, PT, R9, 0x8, PT ;  /* 0x000000080900780c */ /* 0x000fe20003f06070 */
[----:B------:R-:W-:Y:S02]  /*1110*/  VIADD R33, R3, UR4 ;  /* 0x0000000403217c36 */ /* 0x000fe40008000000 */
[----:B------:R-:W-:Y:S02]  /*1120*/  IMAD.MOV.U32 R8, RZ, RZ, RZ ;  /* 0x000000ffff087224 */ /* 0x000fe400078e00ff */
[----:B-1----:R-:W-:-:S08]  /*1130*/  IMAD R33, R11, R33, R0 ;  /* 0x000000210b217224 */ /* 0x002fd000078e0200 */
[----:B------:R-:W-:Y:S05]  /*1140*/  @!P0 BRA `(.L_x_13) ;  /* 0x0000000400108947 */ /* 0x000fea0003800000 */
[----:B------:R-:W-:Y:S01]  /*1150*/  LOP3.LUT R34, R9, 0x7ffffff8, RZ, 0xc0, !PT ;  /* 0x7ffffff809227812 */ /* 0x000fe200078ec0ff */
[----:B------:R-:W-:-:S04]  /*1160*/  IMAD.MOV.U32 R10, RZ, RZ, R33 ;  /* 0x000000ffff0a7224 */ /* 0x000fc800078e0021 */
[----:B------:R-:W-:-:S07]  /*1170*/  IMAD.MOV R8, RZ, RZ, -R34 ;  /* 0x000000ffff087224 */ /* 0x000fce00078e0a22 */
.L_x_14:
[----:B------:R-:W0:Y:S08]  /*1180*/  LDC.64 R12, c[0x0][0x388] ;  /* 0x0000e200ff0c7b82 */ /* 0x000e300000000a00 */
        /* <DEDUP_REMOVED lines=8> */
[----:B------:R-:W5:Y:S01]  /*1210*/  LDG.E.64 R30, desc[UR6][R36.64+0x28] ;  /* 0x00002806241e7981 */ /* 0x000f62000c1e1b00 */
[----:B--2---:R-:W-:-:S02]  /*1220*/  DADD R14, R14, -R4 ;  /* 0x000000000e0e7229 */ /* 0x004fc40000000804 */
[----:B----4-:R-:W-:-:S06]  /*1230*/  DADD R26, R26, -R6 ;  /* 0x000000001a1a7229 */ /* 0x010fcc0000000806 */
[C---:B------:R-:W-:Y:S02]  /*1240*/  DFMA R20, R14.reuse, R14, R20 ;  /* 0x0000000e0e14722b */ /* 0x040fe40000000014 */
[-C--:B------:R-:W-:Y:S01]  /*1250*/  DFMA R14, R14, R26.reuse, R18 ;  /* 0x0000001a0e0e722b */ /* 0x080fe20000000012 */
[----:B------:R-:W2:Y:S01]  /*1260*/  LDG.E.64 R18, desc[UR6][R36.64+0x10] ;  /* 0x0000100624127981 */ /* 0x000ea2000c1e1b00 */
[----:B---3--:R-:W-:Y:S02]  /*1270*/  DADD R16, R16, -R4 ;  /* 0x0000000010107229 */ /* 0x008fe40000000804 */
[----:B-----5:R-:W-:Y:S02]  /*1280*/  DADD R24, R24, -R6 ;  /* 0x0000000018187229 */ /* 0x020fe40000000806 */
[----:B------:R-:W-:Y:S02]  /*1290*/  DADD R22, R22, -R4 ;  /* 0x0000000016167229 */ /* 0x000fe40000000804 */
[----:B------:R-:W-:-:S02]  /*12a0*/  DFMA R26, R26, R26, R28 ;  /* 0x0000001a1a1a722b */ /* 0x000fc4000000001c */
[C---:B------:R-:W-:Y:S01]  /*12b0*/  DFMA R20, R16.reuse, R16, R20 ;  /* 0x000000101014722b */ /* 0x040fe20000000014 */
[----:B------:R-:W3:Y:S01]  /*12c0*/  LDG.E.64 R28, desc[UR6][R36.64+0x18] ;  /* 0x00001806241c7981 */ /* 0x000ee2000c1e1b00 */
[----:B------:R-:W-:-:S03]  /*12d0*/  DFMA R16, R16, R24, R14 ;  /* 0x000000181010722b */ /* 0x000fc6000000000e */
[----:B------:R-:W4:Y:S01]  /*12e0*/  LDG.E.64 R14, desc[UR6][R12.64+0x18] ;  /* 0x000018060c0e7981 */ /* 0x000f22000c1e1b00 */
[----:B------:R-:W-:Y:S02]  /*12f0*/  DFMA R24, R24, R24, R26 ;  /* 0x000000181818722b */ /* 0x000fe4000000001a */
[----:B------:R-:W-:Y:S01]  /*1300*/  DFMA R20, R22, R22, R20 ;  /* 0x000000161614722b */ /* 0x000fe20000000014 */
[----:B------:R-:W5:Y:S01]  /*1310*/  LDG.E.64 R26, desc[UR6][R36.64+0x20] ;  /* 0x00002006241a7981 */ /* 0x000f62000c1e1b00 */
[----:B--2---:R-:W-:-:S08]  /*1320*/  DADD R18, R18, -R6 ;  /* 0x0000000012127229 */ /* 0x004fd00000000806 */
[-C--:B------:R-:W-:Y:S01]  /*1330*/  DFMA R22, R22, R18.reuse, R16 ;  /* 0x000000121616722b */ /* 0x080fe20000000010 */
[----:B------:R-:W2:Y:S01]  /*1340*/  LDG.E.64 R16, desc[UR6][R12.64+0x20] ;  /* 0x000020060c107981 */ /* 0x000ea2000c1e1b00 */
[----:B---3--:R-:W-:Y:S02]  /*1350*/  DADD R28, R28, -R6 ;  /* 0x000000001c1c7229 */ /* 0x008fe40000000806 */
[----:B----4-:R-:W-:Y:S02]  /*1360*/  DADD R14, R14, -R4 ;  /* 0x000000000e0e7229 */ /* 0x010fe40000000804 */
[----:B------:R-:W-:Y:S02]  /*1370*/  DFMA R18, R18, R18, R24 ;  /* 0x000000121212722b */ /* 0x000fe40000000018 */
[----:B-----5:R-:W-:Y:S01]  /*1380*/  DADD R26, R26, -R6 ;  /* 0x000000001a1a7229 */ /* 0x020fe20000000806 */
[----:B------:R-:W3:Y:S03]  /*1390*/  LDG.E.64 R24, desc[UR6][R12.64+0x28] ;  /* 0x000028060c187981 */ /* 0x000ee6000c1e1b00 */
[----:B------:R-:W-:-:S02]  /*13a0*/  DFMA R20, R14, R14, R20 ;  /* 0x0000000e0e14722b */ /* 0x000fc40000000014 */
[-C--:B------:R-:W-:Y:S01]  /*13b0*/  DFMA R14, R14, R28.reuse, R22 ;  /* 0x0000001c0e0e722b */ /* 0x080fe20000000016 */
[----:B------:R-:W4:Y:S01]  /*13c0*/  LDG.E.64 R22, desc[UR6][R36.64+0x30] ;  /* 0x0000300624167981 */ /* 0x000f22000c1e1b00 */
[----:B------:R-:W-:-:S03]  /*13d0*/  DFMA R28, R28, R28, R18 ;  /* 0x0000001c1c1c722b */ /* 0x000fc60000000012 */
[----:B------:R-:W5:Y:S01]  /*13e0*/  LDG.E.64 R18, desc[UR6][R36.64+0x38] ;  /* 0x0000380624127981 */ /* 0x000f62000c1e1b00 */
[----:B--2---:R-:W-:-:S08]  /*13f0*/  DADD R16, R16, -R4 ;  /* 0x0000000010107229 */ /* 0x004fd00000000804 */
[C---:B------:R-:W-:Y:S02]  /*1400*/  DFMA R20, R16.reuse, R16, R20 ;  /* 0x000000101014722b */ /* 0x040fe40000000014 */
[----:B------:R-:W-:Y:S01]  /*1410*/  DFMA R16, R16, R26, R14 ;  /* 0x0000001a1010722b */ /* 0x000fe2000000000e */
[----:B------:R-:W2:Y:S04]  /*1420*/  LDG.E.64 R14, desc[UR6][R12.64+0x30] ;  /* 0x000030060c0e7981 */ /* 0x000ea8000c1e1b00 */
[----:B------:R-:W5:Y:S01]  /*1430*/  LDG.E.64 R12, desc[UR6][R12.64+0x38] ;  /* 0x000038060c0c7981 */ /* 0x000f62000c1e1b00 */
[----:B---3--:R-:W-:Y:S02]  /*1440*/  DADD R24, R24, -R4 ;  /* 0x0000000018187229 */ /* 0x008fe40000000804 */
[----:B------:R-:W-:-:S02]  /*1450*/  DADD R30, R30, -R6 ;  /* 0x000000001e1e7229 */ /* 0x000fc40000000806 */
[----:B------:R-:W-:Y:S01]  /*1460*/  DFMA R28, R26, R26, R28 ;  /* 0x0000001a1a1c722b */ /* 0x000fe2000000001c */
[----:B------:R-:W-:Y:S01]  /*1470*/  VIADD R8, R8, 0x8 ;  /* 0x0000000808087836 */ /* 0x000fe20000000000 */
[----:B----4-:R-:W-:Y:S02]  /*1480*/  DADD R22, R22, -R6 ;  /* 0x0000000016167229 */ /* 0x010fe40000000806 */
[C---:B------:R-:W-:Y:S02]  /*1490*/  DFMA R20, R24.reuse, R24, R20 ;  /* 0x000000181814722b */ /* 0x040fe40000000014 */
[-C--:B------:R-:W-:Y:S02]  /*14a0*/  DFMA R16, R24, R30.reuse, R16 ;  /* 0x0000001e1810722b */ /* 0x080fe40000000010 */
[----:B------:R-:W-:Y:S01]  /*14b0*/  DFMA R28, R30, R30, R28 ;  /* 0x0000001e1e1c722b */ /* 0x000fe2000000001c */
[----:B------:R-:W-:-:S07]  /*14c0*/  ISETP.NE.AND P0, PT, R8, RZ, PT ;  /* 0x000000ff0800720c */ /* 0x000fce0003f05270 */
[----:B------:R-:W-:Y:S01]  /*14d0*/  DFMA R28, R22, R22, R28 ;  /* 0x00000016161c722b */ /* 0x000fe2000000001c */
[----:B------:R-:W-:Y:S01]  /*14e0*/  IADD3 R10, PT, PT, R10, 0x8, RZ ;  /* 0x000000080a0a7810 */ /* 0x000fe20007ffe0ff */
[----:B--2---:R-:W-:-:S08]  /*14f0*/  DADD R14, R14, -R4 ;  /* 0x000000000e0e7229 */ /* 0x004fd00000000804 */
[C---:B------:R-:W-:Y:S02]  /*1500*/  DFMA R20, R14.reuse, R14, R20 ;  /* 0x0000000e0e14722b */ /* 0x040fe40000000014 */
[----:B------:R-:W-:Y:S02]  /*1510*/  DFMA R16, R14, R22, R16 ;  /* 0x000000160e10722b */ /* 0x000fe40000000010 */
[----:B-----5:R-:W-:Y:S02]  /*1520*/  DADD R14, R12, -R4 ;  /* 0x000000000c0e7229 */ /* 0x020fe40000000804 */
[----:B------:R-:W-:-:S06]  /*1530*/  DADD R12, R18, -R6 ;  /* 0x00000000120c7229 */ /* 0x000fcc0000000806 */
[C---:B------:R-:W-:Y:S02]  /*1540*/  DFMA R20, R14.reuse, R14, R20 ;  /* 0x0000000e0e14722b */ /* 0x040fe40000000014 */
[-C--:B------:R-:W-:Y:S02]  /*1550*/  DFMA R18, R14, R12.reuse, R16 ;  /* 0x0000000c0e12722b */ /* 0x080fe40000000010 */
[----:B------:R-:W-:Y:S01]  /*1560*/  DFMA R28, R12, R12, R28 ;  /* 0x0000000c0c1c722b */ /* 0x000fe2000000001c */
[----:B------:R-:W-:Y:S10]  /*1570*/  @P0 BRA `(.L_x_14) ;  /* 0xfffffffc00000947 */ /* 0x000ff4000383ffff */
[----:B------:R-:W-:-:S07]  /*1580*/  IMAD.MOV.U32 R8, RZ, RZ, R34 ;  /* 0x000000ffff087224 */ /* 0x000fce00078e0022 */
.L_x_13:
[----:B------:R-:W-:-:S13]  /*1590*/  ISETP.NE.AND P0, PT, R32, RZ, PT ;  /* 0x000000ff2000720c */ /* 0x000fda0003f05270 */
[----:B------:R-:W-:Y:S05]  /*15a0*/  @!P0 BRA `(.L_x_12) ;  /* 0x0000000400288947 */ /* 0x000fea0003800000 */
[----:B------:R-:W-:-:S05]  /*15b0*/  VIADD R10, R32, 0xffffffff ;  /* 0xffffffff200a7836 */ /* 0x000fca0000000000 */
[----:B------:R-:W-:-:S13]  /*15c0*/  ISETP.GE.U32.AND P0, PT, R10, 0x3, PT ;  /* 0x000000030a00780c */ /* 0x000fda0003f06070 */
[----:B------:R-:W-:Y:S05]  /*15d0*/  @!P0 BRA `(.L_x_15) ;  /* 0x0000000000888947 */ /* 0x000fea0003800000 */
        /* <DEDUP_REMOVED lines=14> */
[----:B--2---:R-:W-:-:S02]  /*16c0*/  DADD R34, R34, -R4 ;  /* 0x0000000022227229 */ /* 0x004fc40000000804 */
[----:B----4-:R-:W-:-:S06]  /*16d0*/  DADD R30, R30, -R6 ;  /* 0x000000001e1e7229 */ /* 0x010fcc0000000806 */
[----:B------:R-:W-:Y:S02]  /*16e0*/  DFMA R20, R34, R34, R20 ;  /* 0x000000222214722b */ /* 0x000fe40000000014 */
[----:B---3--:R-:W-:Y:S02]  /*16f0*/  DADD R16, R16, -R4 ;  /* 0x0000000010107229 */ /* 0x008fe40000000804 */
[----:B-----5:R-:W-:Y:S02]  /*1700*/  DADD R26, R26, -R6 ;  /* 0x000000001a1a7229 */ /* 0x020fe40000000806 */
[-C--:B------:R-:W-:Y:S02]  /*1710*/  DFMA R18, R34, R30.reuse, R18 ;  /* 0x0000001e2212722b */ /* 0x080fe40000000012 */
[----:B------:R-:W-:Y:S02]  /*1720*/  DFMA R28, R30, R30, R28 ;  /* 0x0000001e1e1c722b */ /* 0x000fe4000000001c */
[----:B------:R-:W-:-:S02]  /*1730*/  DFMA R20, R16, R16, R20 ;  /* 0x000000101014722b */ /* 0x000fc40000000014 */
[----:B------:R-:W-:Y:S02]  /*1740*/  DADD R12, R12, -R4 ;  /* 0x000000000c0c7229 */ /* 0x000fe40000000804 */
[-C--:B------:R-:W-:Y:S02]  /*1750*/  DFMA R18, R16, R26.reuse, R18 ;  /* 0x0000001a1012722b */ /* 0x080fe40000000012 */
[----:B------:R-:W-:Y:S02]  /*1760*/  DADD R24, R24, -R6 ;  /* 0x0000000018187229 */ /* 0x000fe40000000806 */
[----:B------:R-:W-:Y:S02]  /*1770*/  DFMA R28, R26, R26, R28 ;  /* 0x0000001a1a1c722b */ /* 0x000fe4000000001c */
[----:B------:R-:W-:Y:S02]  /*1780*/  DFMA R20, R12, R12, R20 ;  /* 0x0000000c0c14722b */ /* 0x000fe40000000014 */
[----:B------:R-:W-:-:S02]  /*1790*/  DADD R14, R14, -R4 ;  /* 0x000000000e0e7229 */ /* 0x000fc40000000804 */
[-C--:B------:R-:W-:Y:S02]  /*17a0*/  DFMA R18, R12, R24.reuse, R18 ;  /* 0x000000180c12722b */ /* 0x080fe40000000012 */
[----:B------:R-:W-:Y:S02]  /*17b0*/  DADD R22, R22, -R6 ;  /* 0x0000000016167229 */ /* 0x000fe40000000806 */
[----:B------:R-:W-:Y:S02]  /*17c0*/  DFMA R28, R24, R24, R28 ;  /* 0x00000018181c722b */ /* 0x000fe4000000001c */
[----:B------:R-:W-:-:S04]  /*17d0*/  DFMA R20, R14, R14, R20 ;  /* 0x0000000e0e14722b */ /* 0x000fc80000000014 */
[-C--:B------:R-:W-:Y:S02]  /*17e0*/  DFMA R18, R14, R22.reuse, R18 ;  /* 0x000000160e12722b */ /* 0x080fe40000000012 */
[----:B------:R-:W-:-:S11]  /*17f0*/  DFMA R28, R22, R22, R28 ;  /* 0x00000016161c722b */ /* 0x000fd6000000001c */
.L_x_15:
[----:B------:R-:W-:-:S13]  /*1800*/  LOP3.LUT P0, R10, R9, 0x3, RZ, 0xc0, !PT ;  /* 0x00000003090a7812 */ /* 0x000fda000780c0ff */
[----:B------:R-:W-:Y:S05]  /*1810*/  @!P0 BRA `(.L_x_12) ;  /* 0x00000000008c8947 */ /* 0x000fea0003800000 */
[----:B------:R-:W-:Y:S02]  /*1820*/  ISETP.NE.AND P0, PT, R10, 0x1, PT ;  /* 0x000000010a00780c */ /* 0x000fe40003f05270 */
[----:B------:R-:W-:-:S04]  /*1830*/  LOP3.LUT R10, R9, 0x1, RZ, 0xc0, !PT ;  /* 0x00000001090a7812 */ /* 0x000fc800078ec0ff */
[----:B------:R-:W-:-:S07]  /*1840*/  ISETP.NE.U32.AND P1, PT, R10, 0x1, PT ;  /* 0x000000010a00780c */ /* 0x000fce0003f25070 */
[----:B------:R-:W0:Y:S01]  /*1850*/  @P0 LDC.64 R34, c[0x0][0x388] ;  /* 0x0000e200ff220b82 */ /* 0x000e220000000a00 */
[----:B------:R-:W-:-:S07]  /*1860*/  @P0 IMAD.IADD R17, R33, 0x1, R8 ;  /* 0x0000000121110824 */ /* 0x000fce00078e0208 */
[----:B------:R-:W1:Y:S08]  /*1870*/  @P0 LDC.64 R30, c[0x0][0x390] ;  /* 0x0000e400ff1e0b82 */ /* 0x000e700000000a00 */
[----:B------:R-:W2:Y:S08]  /*1880*/  @!P1 LDC.64 R14, c[0x0][0x388] ;  /* 0x0000e200ff0e9b82 */ /* 0x000eb00000000a00 */
[----:B------:R-:W3:Y:S01]  /*1890*/  @!P1 LDC.64 R12, c[0x0][0x390] ;  /* 0x0000e400ff0c9b82 */ /* 0x000ee20000000a00 */
[----:B0-----:R-:W-:-:S05]  /*18a0*/  @P0 IMAD.WIDE R34, R17, 0x8, R34 ;  /* 0x0000000811220825 */ /* 0x001fca00078e0222 */
[----:B------:R-:W4:Y:S01]  /*18b0*/  @P0 LDG.E.64 R26, desc[UR6][R34.64] ;  /* 0x00000006221a0981 */ /* 0x000f22000c1e1b00 */
[----:B-1----:R-:W-:-:S03]  /*18c0*/  @P0 IMAD.WIDE R30, R17, 0x8, R30 ;  /* 0x00000008111e0825 */ /* 0x002fc600078e021e */
[----:B------:R-:W5:Y:S01]  /*18d0*/  @P0 LDG.E.64 R22, desc[UR6][R34.64+0x8] ;  /* 0x0000080622160981 */ /* 0x000f62000c1e1b00 */
[----:B------:R-:W-:-:S03]  /*18e0*/  @P0 VIADD R8, R8, 0x2 ;  /* 0x0000000208080836 */ /* 0x000fc60000000000 */
[----:B------:R-:W5:Y:S02]  /*18f0*/  @P0 LDG.E.64 R16, desc[UR6][R30.64] ;  /* 0x000000061e100981 */ /* 0x000f64000c1e1b00 */
[----:B------:R-:W-:Y:S02]  /*1900*/  @!P1 IADD3 R33, PT, PT, R33, R8, RZ ;  /* 0x0000000821219210 */ /* 0x000fe40007ffe0ff */
[----:B------:R-:W5:Y:S03]  /*1910*/  @P0 LDG.E.64 R24, desc[UR6][R30.64+0x8] ;  /* 0x000008061e180981 */ /* 0x000f66000c1e1b00 */
[----:B--2---:R-:W-:-:S04]  /*1920*/  @!P1 IMAD.WIDE R14, R33, 0x8, R14 ;  /* 0x00000008210e9825 */ /* 0x004fc800078e020e */
[----:B---3--:R-:W-:Y:S02]  /*1930*/  @!P1 IMAD.WIDE R12, R33, 0x8, R12 ;  /* 0x00000008210c9825 */ /* 0x008fe400078e020c */
[----:B------:R-:W2:Y:S04]  /*1940*/  @!P1 LDG.E.64 R14, desc[UR6][R14.64] ;  /* 0x000000060e0e9981 */ /* 0x000ea8000c1e1b00 */
[----:B------:R-:W3:Y:S01]  /*1950*/  @!P1 LDG.E.64 R12, desc[UR6][R12.64] ;  /* 0x000000060c0c9981 */ /* 0x000ee2000c1e1b00 */
[----:B----4-:R-:W-:Y:S02]  /*1960*/  @P0 DADD R26, R26, -R4 ;  /* 0x000000001a1a0229 */ /* 0x010fe40000000804 */
[--C-:B-----5:R-:W-:Y:S02]  /*1970*/  @P0 DADD R16, R16, -R6.reuse ;  /* 0x0000000010100229 */ /* 0x120fe40000000806 */
[----:B------:R-:W-:-:S04]  /*1980*/  @P0 DADD R36, R24, -R6 ;  /* 0x0000000018240229 */ /* 0x000fc80000000806 */
[C---:B------:R-:W-:Y:S02]  /*1990*/  @P0 DFMA R24, R26.reuse, R26, R20 ;  /* 0x0000001a1a18022b */ /* 0x040fe40000000014 */
[-C--:B------:R-:W-:Y:S02]  /*19a0*/  @P0 DFMA R26, R26, R16.reuse, R18 ;  /* 0x000000101a1a022b */ /* 0x080fe40000000012 */
[----:B------:R-:W-:Y:S02]  /*19b0*/  @P0 DADD R22, R22, -R4 ;  /* 0x0000000016160229 */ /* 0x000fe40000000804 */
[----:B------:R-:W-:Y:S02]  /*19c0*/  @P0 DFMA R16, R16, R16, R28 ;  /* 0x000000101010022b */ /* 0x000fe4000000001c */
[----:B--2---:R-:W-:-:S04]  /*19d0*/  @!P1 DADD R14, R14, -R4 ;  /* 0x000000000e0e9229 */ /* 0x004fc80000000804 */
[C---:B------:R-:W-:Y:S02]  /*19e0*/  @P0 DFMA R20, R22.reuse, R22, R24 ;  /* 0x000000161614022b */ /* 0x040fe40000000018 */
[-C--:B------:R-:W-:Y:S02]  /*19f0*/  @P0 DFMA R18, R22, R36.reuse, R26 ;  /* 0x000000241612022b */ /* 0x080fe4000000001a */
[----:B---3--:R-:W-:Y:S02]  /*1a00*/  @!P1 DADD R12, R12, -R6 ;  /* 0x000000000c0c9229 */ /* 0x008fe40000000806 */
[----:B------:R-:W-:Y:S02]  /*1a10*/  @P0 DFMA R28, R36, R36, R16 ;  /* 0x00000024241c022b */ /* 0x000fe40000000010 */
[----:B------:R-:W-:-:S04]  /*1a20*/  @!P1 DFMA R20, R14, R14, R20 ;  /* 0x0000000e0e14922b */ /* 0x000fc80000000014 */
[-C--:B------:R-:W-:Y:S02]  /*1a30*/  @!P1 DFMA R18, R14, R12.reuse, R18 ;  /* 0x0000000c0e12922b */ /* 0x080fe40000000012 */
[----:B------:R-:W-:-:S11]  /*1a40*/  @!P1 DFMA R28, R12, R12, R28 ;  /* 0x0000000c0c1c922b */ /* 0x000fd6000000001c */
.L_x_12:
[----:B------:R-:W-:-:S06]  /*1a50*/  UIADD3 UR4, UPT, UPT, UR4, 0x1, URZ ;  /* 0x0000000104047890 */ /* 0x000fcc000fffe0ff */
[----:B------:R-:W-:-:S13]  /*1a60*/  ISETP.NE.AND P0, PT, R2, UR4, PT ;  /* 0x0000000402007c0c */ /* 0x000fda000bf05270 */
[----:B------:R-:W-:Y:S05]  /*1a70*/  @P0 BRA `(.L_x_16) ;  /* 0xfffffff400980947 */ /* 0x000fea000383ffff */
[----:B------:R-:W-:-:S11]  /*1a80*/  DMUL R20, R28, R20 ;  /* 0x000000141c147228 */ /* 0x000fd60000000000 */
.L_x_11:
[----:B------:R-:W0:Y:S01]  /*1a90*/  MUFU.RSQ64H R5, R21 ;  /* 0x0000001500057308 */ /* 0x000e220000001c00 */
[----:B------:R-:W-:Y:S01]  /*1aa0*/  VIADD R4, R21, 0xfcb00000 ;  /* 0xfcb0000015047836 */ /* 0x000fe20000000000 */
[----:B------:R-:W-:Y:S01]  /*1ab0*/  BSSY.RECONVERGENT B0, `(.L_x_17) ;  /* 0x0000013000007945 */ /* 0x000fe20003800200 */
[----:B------:R-:W-:Y:S02]  /*1ac0*/  IMAD.MOV.U32 R8, RZ, RZ, 0x0 ;  /* 0x00000000ff087424 */ /* 0x000fe400078e00ff */
[----:B------:R-:W-:Y:S01]  /*1ad0*/  IMAD.MOV.U32 R9, RZ, RZ, 0x3fd80000 ;  /* 0x3fd80000ff097424 */ /* 0x000fe200078e00ff */
[----:B------:R-:W-:Y:S01]  /*1ae0*/  ISETP.GE.U32.AND P0, PT, R4, 0x7ca00000, PT ;  /* 0x7ca000000400780c */ /* 0x000fe20003f06070 */
[----:B0-----:R-:W-:-:S08]  /*1af0*/  DMUL R6, R4, R4 ;  /* 0x0000000404067228 */ /* 0x001fd00000000000 */
[----:B------:R-:W-:-:S08]  /*1b00*/  DFMA R6, -R6, R20, 1 ;  /* 0x3ff000000606742b */ /* 0x000fd00000000114 */
[----:B------:R-:W-:Y:S02]  /*1b10*/  DFMA R8, R6, R8, 0.5 ;  /* 0x3fe000000608742b */ /* 0x000fe40000000008 */
[----:B------:R-:W-:-:S08]  /*1b20*/  DMUL R6, R4, R6 ;  /* 0x0000000604067228 */ /* 0x000fd00000000000 */
[----:B-1----:R-:W-:-:S08]  /*1b30*/  DFMA R10, R8, R6, R4 ;  /* 0x00000006080a722b */ /* 0x002fd00000000004 */
[----:B------:R-:W-:Y:S02]  /*1b40*/  DMUL R12, R10, R20 ;  /* 0x000000140a0c7228 */ /* 0x000fe40000000000 */
[----:B------:R-:W-:Y:S02]  /*1b50*/  VIADD R9, R11, 0xfff00000 ;  /* 0xfff000000b097836 */ /* 0x000fe40000000000 */
[----:B------:R-:W-:-:S04]  /*1b60*/  IMAD.MOV.U32 R8, RZ, RZ, R10 ;  /* 0x000000ffff087224 */ /* 0x000fc800078e000a */
[----:B------:R-:W-:-:S08]  /*1b70*/  DFMA R14, R12, -R12, R20 ;  /* 0x8000000c0c0e722b */ /* 0x000fd00000000014 */
[----:B------:R-:W-:Y:S01]  /*1b80*/  DFMA R6, R14, R8, R12 ;  /* 0x000000080e06722b */ /* 0x000fe2000000000c */
[----:B------:R-:W-:Y:S10]  /*1b90*/  @!P0 BRA `(.L_x_18) ;  /* 0x0000000000108947 */ /* 0x000ff40003800000 */
[----:B------:R-:W-:Y:S01]  /*1ba0*/  IMAD.MOV.U32 R6, RZ, RZ, R20 ;  /* 0x000000ffff067224 */ /* 0x000fe200078e0014 */
[----:B------:R-:W-:Y:S02]  /*1bb0*/  MOV R7, R21 ;  /* 0x0000001500077202 */ /* 0x000fe40000000f00 */
[----:B------:R-:W-:-:S07]  /*1bc0*/  MOV R2, 0x1be0 ;  /* 0x00001be000027802 */ /* 0x000fce0000000f00 */
[----:B------:R-:W-:Y:S05]  /*1bd0*/  CALL.REL.NOINC `($__internal_1_$__cuda_sm20_dsqrt_rn_f64_mediumpath_v1) ;  /* 0x0000000400f47944 */ /* 0x000fea0003c00000 */
.L_x_18:
[----:B------:R-:W-:Y:S05]  /*1be0*/  BSYNC.RECONVERGENT B0 ;  /* 0x0000000000007941 */ /* 0x000fea0003800200 */
.L_x_17:
[----:B------:R-:W0:Y:S01]  /*1bf0*/  MUFU.RCP64H R5, R7 ;  /* 0x0000000700057308 */ /* 0x000e220000001800 */
[----:B------:R-:W-:Y:S01]  /*1c00*/  IMAD.MOV.U32 R4, RZ, RZ, 0x1 ;  /* 0x00000001ff047424 */ /* 0x000fe200078e00ff */
[----:B------:R-:W-:Y:S01]  /*1c10*/  FSETP.GEU.AND P1, PT, |R19|, 6.5827683646048100446e-37, PT ;  /* 0x036000001300780b */ /* 0x000fe20003f2e200 */
[----:B------:R-:W-:Y:S04]  /*1c20*/  BSSY.RECONVERGENT B0, `(.L_x_19) ;  /* 0x0000013000007945 */ /* 0x000fe80003800200 */
[----:B0-----:R-:W-:-:S08]  /*1c30*/  DFMA R8, R4, -R6, 1 ;  /* 0x3ff000000408742b */ /* 0x001fd00000000806 */
[----:B------:R-:W-:-:S08]  /*1c40*/  DFMA R8, R8, R8, R8 ;  /* 0x000000080808722b */ /* 0x000fd00000000008 */
[----:B------:R-:W-:-:S08]  /*1c50*/  DFMA R8, R4, R8, R4 ;  /* 0x000000080408722b */ /* 0x000fd00000000004 */
[----:B------:R-:W-:-:S08]  /*1c60*/  DFMA R4, R8, -R6, 1 ;  /* 0x3ff000000804742b */ /* 0x000fd00000000806 */
[----:B------:R-:W-:-:S08]  /*1c70*/  DFMA R4, R8, R4, R8 ;  /* 0x000000040804722b */ /* 0x000fd00000000008 */
[----:B------:R-:W-:-:S08]  /*1c80*/  DMUL R8, R4, R18 ;  /* 0x0000001204087228 */ /* 0x000fd00000000000 */
[----:B------:R-:W-:-:S08]  /*1c90*/  DFMA R10, R8, -R6, R18 ;  /* 0x80000006080a722b */ /* 0x000fd00000000012 */
[----:B------:R-:W-:-:S10]  /*1ca0*/  DFMA R4, R4, R10, R8 ;  /* 0x0000000a0404722b */ /* 0x000fd40000000008 */
[----:B------:R-:W-:-:S05]  /*1cb0*/  FFMA R2, RZ, R7, R5 ;  /* 0x00000007ff027223 */ /* 0x000fca0000000005 */
[----:B------:R-:W-:-:S13]  /*1cc0*/  FSETP.GT.AND P0, PT, |R2|, 1.469367938527859385e-39, PT ;  /* 0x001000000200780b */ /* 0x000fda0003f04200 */
[----:B------:R-:W-:Y:S05]  /*1cd0*/  @P0 BRA P1, `(.L_x_20) ;  /* 0x00000000001c0947 */ /* 0x000fea0000800000 */
[----:B------:R-:W-:Y:S01]  /*1ce0*/  IMAD.MOV.U32 R14, RZ, RZ, R18 ;  /* 0x000000ffff0e7224 */ /* 0x000fe200078e0012 */
[----:B------:R-:W-:Y:S01]  /*1cf0*/  MOV R18, 0x1d30 ;  /* 0x00001d3000127802 */ /* 0x000fe20000000f00 */
[----:B------:R-:W-:Y:S02]  /*1d00*/  IMAD.MOV.U32 R15, RZ, RZ, R19 ;  /* 0x000000ffff0f7224 */ /* 0x000fe400078e0013 */
[----:B------:R-:W-:-:S07]  /*1d10*/  IMAD.MOV.U32 R13, RZ, RZ, R7 ;  /* 0x000000ffff0d7224 */ /* 0x000fce00078e0007 */
[----:B------:R-:W-:Y:S05]  /*1d20*/  CALL.REL.NOINC `($__internal_0_$__cuda_sm20_div_rn_f64_full) ;  /* 0x0000000000287944 */ /* 0x000fea0003c00000 */
[----:B------:R-:W-:Y:S02]  /*1d30*/  IMAD.MOV.U32 R4, RZ, RZ, R6 ;  /* 0x000000ffff047224 */ /* 0x000fe400078e0006 */
[----:B------:R-:W-:-:S07]  /*1d40*/  IMAD.MOV.U32 R5, RZ, RZ, R7 ;  /* 0x000000ffff057224 */ /* 0x000fce00078e0007 */
.L_x_20:
[----:B------:R-:W-:Y:S05]  /*1d50*/  BSYNC.RECONVERGENT B0 ;  /* 0x0000000000007941 */ /* 0x000fea0003800200 */
.L_x_19:
[----:B------:R-:W0:Y:S01]  /*1d60*/  LDCU.64 UR4, c[0x0][0x3d0] ;  /* 0x00007a00ff0477ac */ /* 0x000e220008000a00 */
[----:B------:R-:W1:Y:S01]  /*1d70*/  LDC.64 R6, c[0x0][0x380] ;  /* 0x0000e000ff067b82 */ /* 0x000e620000000a00 */
[----:B0-----:R-:W0:Y:S02]  /*1d80*/  F2I.F64.TRUNC R2, UR4 ;  /* 0x0000000400027d11 */ /* 0x001e24000830d100 */
[----:B0-----:R-:W-:-:S04]  /*1d90*/  IMAD R3, R3, R2, R0 ;  /* 0x0000000203037224 */ /* 0x001fc800078e0200 */
[----:B-1----:R-:W-:-:S05]  /*1da0*/  IMAD.WIDE R2, R3, 0x8, R6 ;  /* 0x0000000803027825 */ /* 0x002fca00078e0206 */
[----:B------:R-:W-:Y:S01]  /*1db0*/  STG.E.64 desc[UR6][R2.64], R4 ;  /* 0x0000000402007986 */ /* 0x000fe2000c101b06 */
[----:B------:R-:W-:Y:S05]  /*1dc0*/  EXIT ;  /* 0x000000000000794d */ /* 0x000fea0003800000 */
        .weak           $__internal_0_$__cuda_sm20_div_rn_f64_full
        .type           $__internal_0_$__cuda_sm20_div_rn_f64_full,@function
        .size           $__internal_0_$__cuda_sm20_div_rn_f64_full,($__internal_1_$__cuda_sm20_dsqrt_rn_f64_mediumpath_v1 - $__internal_0_$__cuda_sm20_div_rn_f64_full)
$__internal_0_$__cuda_sm20_div_rn_f64_full:
[C---:B------:R-:W-:Y:S01]  /*1dd0*/  FSETP.GEU.AND P0, PT, |R13|.reuse, 1.469367938527859385e-39, PT ;  /* 0x001000000d00780b */ /* 0x040fe20003f0e200 */
[----:B------:R-:W-:Y:S01]  /*1de0*/  IMAD.MOV.U32 R22, RZ, RZ, 0x1 ;  /* 0x00000001ff167424 */ /* 0x000fe200078e00ff */
[----:B------:R-:W-:Y:S01]  /*1df0*/  LOP3.LUT R10, R13, 0x800fffff, RZ, 0xc0, !PT ;  /* 0x800fffff0d0a7812 */ /* 0x000fe200078ec0ff */
[----:B------:R-:W-:Y:S01]  /*1e00*/  BSSY.RECONVERGENT B1, `(.L_x_21) ;  /* 0x0000056000017945 */ /* 0x000fe20003800200 */
[----:B------:R-:W-:Y:S02]  /*1e10*/  MOV R12, R6 ;  /* 0x00000006000c7202 */ /* 0x000fe40000000f00 */
[----:B------:R-:W-:Y:S01]  /*1e20*/  LOP3.LUT R11, R10, 0x3ff00000, RZ, 0xfc, !PT ;  /* 0x3ff000000a0b7812 */ /* 0x000fe200078efcff */
[----:B------:R-:W-:Y:S01]  /*1e30*/  IMAD.MOV.U32 R10, RZ, RZ, R6 ;  /* 0x000000ffff0a7224 */ /* 0x000fe200078e0006 */
[C---:B------:R-:W-:Y:S02]  /*1e40*/  FSETP.GEU.AND P3, PT, |R15|.reuse, 1.469367938527859385e-39, PT ;  /* 0x001000000f00780b */ /* 0x040fe40003f6e200 */
[----:B------:R-:W-:-:S02]  /*1e50*/  LOP3.LUT R19, R15, 0x7ff00000, RZ, 0xc0, !PT ;  /* 0x7ff000000f137812 */ /* 0x000fc400078ec0ff */
[----:B------:R-:W-:Y:S01]  /*1e60*/  LOP3.LUT R26, R13, 0x7ff00000, RZ, 0xc0, !PT ;  /* 0x7ff000000d1a7812 */ /* 0x000fe200078ec0ff */
[----:B------:R-:W-:-:S03]  /*1e70*/  @!P0 DMUL R10, R12, 8.98846567431157953865e+307 ;  /* 0x7fe000000c0a8828 */ /* 0x000fc60000000000 */
[----:B------:R-:W-:-:S03]  /*1e80*/  ISETP.GE.U32.AND P2, PT, R19, R26, PT ;  /* 0x0000001a1300720c */ /* 0x000fc60003f46070 */
[----:B------:R-:W0:Y:S02]  /*1e90*/  MUFU.RCP64H R23, R11 ;  /* 0x0000000b00177308 */ /* 0x000e240000001800 */
[----:B------:R-:W-:Y:S01]  /*1ea0*/  @!P3 LOP3.LUT R20, R13, 0x7ff00000, RZ, 0xc0, !PT ;  /* 0x7ff000000d14b812 */ /* 0x000fe200078ec0ff */
[----:B------:R-:W-:-:S03]  /*1eb0*/  @!P3 IMAD.MOV.U32 R24, RZ, RZ, RZ ;  /* 0x000000ffff18b224 */ /* 0x000fc600078e00ff */
[----:B------:R-:W-:Y:S01]  /*1ec0*/  @!P3 ISETP.GE.U32.AND P4, PT, R19, R20, PT ;  /* 0x000000141300b20c */ /* 0x000fe20003f86070 */
[----:B------:R-:W-:-:S05]  /*1ed0*/  IMAD.MOV.U32 R20, RZ, RZ, 0x1ca00000 ;  /* 0x1ca00000ff147424 */ /* 0x000fca00078e00ff */
[----:B------:R-:W-:-:S04]  /*1ee0*/  @!P3 SEL R21, R20, 0x63400000, !P4 ;  /* 0x634000001415b807 */ /* 0x000fc80006000000 */
[----:B------:R-:W-:Y:S01]  /*1ef0*/  @!P3 LOP3.LUT R21, R21, 0x80000000, R15, 0xf8, !PT ;  /* 0x800000001515b812 */ /* 0x000fe200078ef80f */
[----:B0-----:R-:W-:-:S03]  /*1f00*/  DFMA R6, R22, -R10, 1 ;  /* 0x3ff000001606742b */ /* 0x001fc6000000080a */
[----:B------:R-:W-:-:S05]  /*1f10*/  @!P3 LOP3.LUT R25, R21, 0x100000, RZ, 0xfc, !PT ;  /* 0x001000001519b812 */ /* 0x000fca00078efcff */
[----:B------:R-:W-:-:S08]  /*1f20*/  DFMA R6, R6, R6, R6 ;  /* 0x000000060606722b */ /* 0x000fd00000000006 */
[----:B------:R-:W-:Y:S01]  /*1f30*/  DFMA R22, R22, R6, R22 ;  /* 0x000000061616722b */ /* 0x000fe20000000016 */
[----:B------:R-:W-:Y:S01]  /*1f40*/  SEL R7, R20, 0x63400000, !P2 ;  /* 0x6340000014077807 */ /* 0x000fe20005000000 */
[----:B------:R-:W-:-:S03]  /*1f50*/  IMAD.MOV.U32 R6, RZ, RZ, R14 ;  /* 0x000000ffff067224 */ /* 0x000fc600078e000e */
[----:B------:R-:W-:-:S03]  /*1f60*/  LOP3.LUT R7, R7, 0x800fffff, R15, 0xf8, !PT ;  /* 0x800fffff07077812 */ /* 0x000fc600078ef80f */
[----:B------:R-:W-:-:S03]  /*1f70*/  DFMA R28, R22, -R10, 1 ;  /* 0x3ff00000161c742b */ /* 0x000fc6000000080a */
[----:B------:R-:W-:-:S05]  /*1f80*/  @!P3 DFMA R6, R6, 2, -R24 ;  /* 0x400000000606b82b */ /* 0x000fca0000000818 */
[----:B------:R-:W-:Y:S01]  /*1f90*/  DFMA R22, R22, R28, R22 ;  /* 0x0000001c1616722b */ /* 0x000fe20000000016 */
[----:B------:R-:W-:Y:S01]  /*1fa0*/  IMAD.MOV.U32 R29, RZ, RZ, R19 ;  /* 0x000000ffff1d7224 */ /* 0x000fe200078e0013 */
[----:B------:R-:W-:Y:S02]  /*1fb0*/  MOV R28, R26 ;  /* 0x0000001a001c7202 */ /* 0x000fe40000000f00 */
[----:B------:R-:W-:Y:S02]  /*1fc0*/  @!P0 LOP3.LUT R28, R11, 0x7ff00000, RZ, 0xc0, !PT ;  /* 0x7ff000000b1c8812 */ /* 0x000fe400078ec0ff */
[----:B------:R-:W-:Y:S02]  /*1fd0*/  @!P3 LOP3.LUT R29, R7, 0x7ff00000, RZ, 0xc0, !PT ;  /* 0x7ff00000071db812 */ /* 0x000fe400078ec0ff */
[----:B------:R-:W-:Y:S01]  /*1fe0*/  DMUL R24, R22, R6 ;  /* 0x0000000616187228 */ /* 0x000fe20000000000 */
[----:B------:R-:W-:Y:S02]  /*1ff0*/  VIADD R30, R28, 0xffffffff ;  /* 0xffffffff1c1e7836 */ /* 0x000fe40000000000 */
[----:B------:R-:W-:-:S05]  /*2000*/  VIADD R21, R29, 0xffffffff ;  /* 0xffffffff1d157836 */ /* 0x000fca0000000000 */
[----:B------:R-:W-:Y:S01]  /*2010*/  DFMA R26, R24, -R10, R6 ;  /* 0x8000000a181a722b */ /* 0x000fe20000000006 */
[----:B------:R-:W-:-:S04]  /*2020*/  ISETP.GT.U32.AND P0, PT, R21, 0x7feffffe, PT ;  /* 0x7feffffe1500780c */ /* 0x000fc80003f04070 */
[----:B------:R-:W-:-:S03]  /*2030*/  ISETP.GT.U32.OR P0, PT, R30, 0x7feffffe, P0 ;  /* 0x7feffffe1e00780c */ /* 0x000fc60000704470 */
[----:B------:R-:W-:-:S10]  /*2040*/  DFMA R22, R22, R26, R24 ;  /* 0x0000001a1616722b */ /* 0x000fd40000000018 */
[----:B------:R-:W-:Y:S05]  /*2050*/  @P0 BRA `(.L_x_22) ;  /* 0x00000000006c0947 */ /* 0x000fea0003800000 */
[----:B------:R-:W-:-:S04]  /*2060*/  LOP3.LUT R24, R13, 0x7ff00000, RZ, 0xc0, !PT ;  /* 0x7ff000000d187812 */ /* 0x000fc800078ec0ff */
[CC--:B------:R-:W-:Y:S02]  /*2070*/  VIADDMNMX R14, R19.reuse, -R24.reuse, 0xb9600000, !PT ;  /* 0xb9600000130e7446 */ /* 0x0c0fe40007800918 */
[----:B------:R-:W-:Y:S02]  /*2080*/  ISETP.GE.U32.AND P0, PT, R19, R24, PT ;  /* 0x000000181300720c */ /* 0x000fe40003f06070 */
[----:B------:R-:W-:Y:S02]  /*2090*/  VIMNMX R14, PT, PT, R14, 0x46a00000, PT ;  /* 0x46a000000e0e7848 */ /* 0x000fe40003fe0100 */
[----:B------:R-:W-:-:S05]  /*20a0*/  SEL R19, R20, 0x63400000, !P0 ;  /* 0x6340000014137807 */ /* 0x000fca0004000000 */
[----:B------:R-:W-:Y:S02]  /*20b0*/  IMAD.IADD R19, R14, 0x1, -R19 ;  /* 0x000000010e137824 */ /* 0x000fe400078e0a13 */
[----:B------:R-:W-:Y:S02]  /*20c0*/  IMAD.MOV.U32 R14, RZ, RZ, RZ ;  /* 0x000000ffff0e7224 */ /* 0x000fe400078e00ff */
[----:B------:R-:W-:-:S06]  /*20d0*/  VIADD R15, R19, 0x7fe00000 ;  /* 0x7fe00000130f7836 */ /* 0x000fcc0000000000 */
[----:B------:R-:W-:-:S10]  /*20e0*/  DMUL R20, R22, R14 ;  /* 0x0000000e16147228 */ /* 0x000fd40000000000 */
[----:B------:R-:W-:-:S13]  /*20f0*/  FSETP.GTU.AND P0, PT, |R21|, 1.469367938527859385e-39, PT ;  /* 0x001000001500780b */ /* 0x000fda0003f0c200 */
[----:B------:R-:W-:Y:S05]  /*2100*/  @P0 BRA `(.L_x_23) ;  /* 0x0000000000940947 */ /* 0x000fea0003800000 */
[----:B------:R-:W-:Y:S01]  /*2110*/  DFMA R6, R22, -R10, R6 ;  /* 0x8000000a1606722b */ /* 0x000fe20000000006 */
[----:B------:R-:W-:-:S09]  /*2120*/  IMAD.MOV.U32 R14, RZ, RZ, RZ ;  /* 0x000000ffff0e7224 */ /* 0x000fd200078e00ff */
[C---:B------:R-:W-:Y:S02]  /*2130*/  FSETP.NEU.AND P0, PT, R7.reuse, RZ, PT ;  /* 0x000000ff0700720b */ /* 0x040fe40003f0d000 */
[----:B------:R-:W-:-:S04]  /*2140*/  LOP3.LUT R13, R7, 0x80000000, R13, 0x48, !PT ;  /* 0x80000000070d7812 */ /* 0x000fc800078e480d */
[----:B------:R-:W-:-:S07]  /*2150*/  LOP3.LUT R15, R13, R15, RZ, 0xfc, !PT ;  /* 0x0000000f0d0f7212 */ /* 0x000fce00078efcff */
[----:B------:R-:W-:Y:S05]  /*2160*/  @!P0 BRA `(.L_x_23) ;  /* 0x00000000007c8947 */ /* 0x000fea0003800000 */
[----:B------:R-:W-:Y:S01]  /*2170*/  IADD3 R7, PT, PT, -R19, RZ, RZ ;  /* 0x000000ff13077210 */ /* 0x000fe20007ffe1ff */
[----:B------:R-:W-:Y:S01]  /*2180*/  IMAD.MOV.U32 R6, RZ, RZ, RZ ;  /* 0x000000ffff067224 */ /* 0x000fe200078e00ff */
[----:B------:R-:W-:-:S05]  /*2190*/  DMUL.RP R14, R22, R14 ;  /* 0x0000000e160e7228 */ /* 0x000fca0000008000 */
[----:B------:R-:W-:-:S05]  /*21a0*/  DFMA R6, R20, -R6, R22 ;  /* 0x800000061406722b */ /* 0x000fca0000000016 */
[----:B------:R-:W-:Y:S02]  /*21b0*/  LOP3.LUT R13, R15, R13, RZ, 0x3c, !PT ;  /* 0x0000000d0f0d7212 */ /* 0x000fe400078e3cff */
[----:B------:R-:W-:-:S04]  /*21c0*/  IADD3 R6, PT, PT, -R19, -0x43300000, RZ ;  /* 0xbcd0000013067810 */ /* 0x000fc80007ffe1ff */
[----:B------:R-:W-:-:S04]  /*21d0*/  FSETP.NEU.AND P0, PT, |R7|, R6, PT ;  /* 0x000000060700720b */ /* 0x000fc80003f0d200 */
[----:B------:R-:W-:Y:S02]  /*21e0*/  FSEL R20, R14, R20, !P0 ;  /* 0x000000140e147208 */ /* 0x000fe40004000000 */
[----:B------:R-:W-:Y:S01]  /*21f0*/  FSEL R21, R13, R21, !P0 ;  /* 0x000000150d157208 */ /* 0x000fe20004000000 */
[----:B------:R-:W-:Y:S06]  /*2200*/  BRA `(.L_x_23) ;  /* 0x0000000000547947 */ /* 0x000fec0003800000 */
.L_x_22:
[----:B------:R-:W-:-:S14]  /*2210*/  DSETP.NAN.AND P0, PT, R14, R14, PT ;  /* 0x0000000e0e00722a */ /* 0x000fdc0003f08000 */
[----:B------:R-:W-:Y:S05]  /*2220*/  @P0 BRA `(.L_x_24) ;  /* 0x0000000000440947 */ /* 0x000fea0003800000 */
[----:B------:R-:W-:-:S14]  /*2230*/  DSETP.NAN.AND P0, PT, R12, R12, PT ;  /* 0x0000000c0c00722a */ /* 0x000fdc0003f08000 */
[----:B------:R-:W-:Y:S05]  /*2240*/  @P0 BRA `(.L_x_25) ;  /* 0x0000000000300947 */ /* 0x000fea0003800000 */
[----:B------:R-:W-:Y:S01]  /*2250*/  ISETP.NE.AND P0, PT, R29, R28, PT ;  /* 0x0000001c1d00720c */ /* 0x000fe20003f05270 */
[----:B------:R-:W-:Y:S02]  /*2260*/  IMAD.MOV.U32 R20, RZ, RZ, 0x0 ;  /* 0x00000000ff147424 */ /* 0x000fe400078e00ff */
[----:B------:R-:W-:-:S10]  /*2270*/  IMAD.MOV.U32 R21, RZ, RZ, -0x80000 ;  /* 0xfff80000ff157424 */ /* 0x000fd400078e00ff */
[----:B------:R-:W-:Y:S05]  /*2280*/  @!P0 BRA `(.L_x_23) ;  /* 0x0000000000348947 */ /* 0x000fea0003800000 */
[----:B------:R-:W-:Y:S02]  /*2290*/  ISETP.NE.AND P0, PT, R29, 0x7ff00000, PT ;  /* 0x7ff000001d00780c */ /* 0x000fe40003f05270 */
[----:B------:R-:W-:Y:S02]  /*22a0*/  LOP3.LUT R21, R15, 0x80000000, R13, 0x48, !PT ;  /* 0x800000000f157812 */ /* 0x000fe400078e480d */
[----:B------:R-:W-:-:S13]  /*22b0*/  ISETP.EQ.OR P0, PT, R28, RZ, !P0 ;  /* 0x000000ff1c00720c */ /* 0x000fda0004702670 */
[----:B------:R-:W-:Y:S01]  /*22c0*/  @P0 LOP3.LUT R6, R21, 0x7ff00000, RZ, 0xfc, !PT ;  /* 0x7ff0000015060812 */ /* 0x000fe200078efcff */
[----:B------:R-:W-:Y:S02]  /*22d0*/  @!P0 IMAD.MOV.U32 R20, RZ, RZ, RZ ;  /* 0x000000ffff148224 */ /* 0x000fe400078e00ff */
[----:B------:R-:W-:Y:S02]  /*22e0*/  @P0 IMAD.MOV.U32 R20, RZ, RZ, RZ ;  /* 0x000000ffff140224 */ /* 0x000fe400078e00ff */
[----:B------:R-:W-:Y:S01]  /*22f0*/  @P0 IMAD.MOV.U32 R21, RZ, RZ, R6 ;  /* 0x000000ffff150224 */ /* 0x000fe200078e0006 */
[----:B------:R-:W-:Y:S06]  /*2300*/  BRA `(.L_x_23) ;  /* 0x0000000000147947 */ /* 0x000fec0003800000 */
.L_x_25:
[----:B------:R-:W-:Y:S02]  /*2310*/  LOP3.LUT R21, R13, 0x80000, RZ, 0xfc, !PT ;  /* 0x000800000d157812 */ /* 0x000fe400078efcff */
[----:B------:R-:W-:Y:S01]  /*2320*/  MOV R20, R12 ;  /* 0x0000000c00147202 */ /* 0x000fe20000000f00 */
[----:B------:R-:W-:Y:S06]  /*2330*/  BRA `(.L_x_23) ;  /* 0x0000000000087947 */ /* 0x000fec0003800000 */
.L_x_24:
[----:B------:R-:W-:Y:S01]  /*2340*/  LOP3.LUT R21, R15, 0x80000, RZ, 0xfc, !PT ;  /* 0x000800000f157812 */ /* 0x000fe200078efcff */
[----:B------:R-:W-:-:S07]  /*2350*/  IMAD.MOV.U32 R20, RZ, RZ, R14 ;  /* 0x000000ffff147224 */ /* 0x000fce00078e000e */
.L_x_23:
[----:B------:R-:W-:Y:S05]  /*2360*/  BSYNC.RECONVERGENT B1 ;  /* 0x0000000000017941 */ /* 0x000fea0003800200 */
.L_x_21:
[----:B------:R-:W-:Y:S02]  /*2370*/  IMAD.MOV.U32 R19, RZ, RZ, 0x0 ;  /* 0x00000000ff137424 */ /* 0x000fe400078e00ff */
[----:B------:R-:W-:Y:S02]  /*2380*/  IMAD.MOV.U32 R6, RZ, RZ, R20 ;  /* 0x000000ffff067224 */ /* 0x000fe400078e0014 */
[----:B------:R-:W-:Y:S01]  /*2390*/  IMAD.MOV.U32 R7, RZ, RZ, R21 ;  /* 0x000000ffff077224 */ /* 0x000fe200078e0015 */
[----:B------:R-:W-:Y:S06]  /*23a0*/  RET.REL.NODEC R18 `(_Z16Zero_Lag_NCC_GPUPdS_S_dddddddd) ;  /* 0xffffffdc12147950 */ /* 0x000fec0003c3ffff */
        .weak           $__internal_1_$__cuda_sm20_dsqrt_rn_f64_mediumpath_v1
        .type           $__internal_1_$__cuda_sm20_dsqrt_rn_f64_mediumpath_v1,@function
        .size           $__internal_1_$__cuda_sm20_dsqrt_rn_f64_mediumpath_v1,(.L_x_32 - $__internal_1_$__cuda_sm20_dsqrt_rn_f64_mediumpath_v1)
$__internal_1_$__cuda_sm20_dsqrt_rn_f64_mediumpath_v1:
[----:B------:R-:W-:Y:S01]  /*23b0*/  ISETP.GE.U32.AND P0, PT, R4, -0x3400000, PT ;  /* 0xfcc000000400780c */ /* 0x000fe20003f06070 */
[----:B------:R-:W-:Y:S01]  /*23c0*/  BSSY.RECONVERGENT B1, `(.L_x_26) ;  /* 0x0000026000017945 */ /* 0x000fe20003800200 */
[----:B------:R-:W-:Y:S01]  /*23d0*/  IMAD.MOV.U32 R8, RZ, RZ, R10 ;  /* 0x000000ffff087224 */ /* 0x000fe200078e000a */
[----:B------:R-:W-:Y:S01]  /*23e0*/  MOV R5, R15 ;  /* 0x0000000f00057202 */ /* 0x000fe20000000f00 */
[----:B------:R-:W-:-:S09]  /*23f0*/  IMAD.MOV.U32 R4, RZ, RZ, R14 ;  /* 0x000000ffff047224 */ /* 0x000fd200078e000e */
[----:B------:R-:W-:Y:S05]  /*2400*/  @!P0 BRA `(.L_x_27) ;  /* 0x0000000000208947 */ /* 0x000fea0003800000 */
[----:B------:R-:W-:-:S10]  /*2410*/  DFMA.RM R4, R4, R8, R12 ;  /* 0x000000080404722b */ /* 0x000fd4000000400c */
[----:B------:R-:W-:-:S05]  /*2420*/  IADD3 R8, P0, PT, R4, 0x1, RZ ;  /* 0x0000000104087810 */ /* 0x000fca0007f1e0ff */
[----:B------:R-:W-:-:S06]  /*2430*/  IMAD.X R9, RZ, RZ, R5, P0 ;  /* 0x000000ffff097224 */ /* 0x000fcc00000e0605 */
[----:B------:R-:W-:-:S08]  /*2440*/  DFMA.RP R6, -R4, R8, R6 ;  /* 0x000000080406722b */ /* 0x000fd00000008106 */
[----:B------:R-:W-:-:S06]  /*2450*/  DSETP.GT.AND P0, PT, R6, RZ, PT ;  /* 0x000000ff0600722a */ /* 0x000fcc0003f04000 */
[----:B------:R-:W-:Y:S02]  /*2460*/  FSEL R4, R8, R4, P0 ;  /* 0x0000000408047208 */ /* 0x000fe40000000000 */
[----:B------:R-:W-:Y:S01]  /*2470*/  FSEL R5, R9, R5, P0 ;  /* 0x0000000509057208 */ /* 0x000fe20000000000 */
[----:B------:R-:W-:Y:S06]  /*2480*/  BRA `(.L_x_28) ;  /* 0x0000000000647947 */ /* 0x000fec0003800000 */
.L_x_27:
[----:B------:R-:W-:-:S14]  /*2490*/  DSETP.NE.AND P0, PT, R6, RZ, PT ;  /* 0x000000ff0600722a */ /* 0x000fdc0003f05000 */
[----:B------:R-:W-:Y:S05]  /*24a0*/  @!P0 BRA `(.L_x_29) ;  /* 0x0000000000588947 */ /* 0x000fea0003800000 */
[----:B------:R-:W-:-:S13]  /*24b0*/  ISETP.GE.AND P0, PT, R7, RZ, PT ;  /* 0x000000ff0700720c */ /* 0x000fda0003f06270 */
[----:B------:R-:W-:Y:S02]  /*24c0*/  @!P0 IMAD.MOV.U32 R4, RZ, RZ, 0x0 ;  /* 0x00000000ff048424 */ /* 0x000fe400078e00ff */
[----:B------:R-:W-:Y:S01]  /*24d0*/  @!P0 IMAD.MOV.U32 R5, RZ, RZ, -0x80000 ;  /* 0xfff80000ff058424 */ /* 0x000fe200078e00ff */
[----:B------:R-:W-:Y:S06]  /*24e0*/  @!P0 BRA `(.L_x_28) ;  /* 0x00000000004c8947 */ /* 0x000fec0003800000 */
[----:B------:R-:W-:-:S13]  /*24f0*/  ISETP.GT.AND P0, PT, R7, 0x7fefffff, PT ;  /* 0x7fefffff0700780c */ /* 0x000fda0003f04270 */
[----:B------:R-:W-:Y:S05]  /*2500*/  @P0 BRA `(.L_x_29) ;  /* 0x0000000000400947 */ /* 0x000fea0003800000 */
[----:B------:R-:W-:Y:S01]  /*2510*/  DMUL R4, R6, 8.11296384146066816958e+31 ;  /* 0x4690000006047828 */ /* 0x000fe20000000000 */
[----:B------:R-:W-:Y:S02]  /*2520*/  IMAD.MOV.U32 R10, RZ, RZ, 0x0 ;  /* 0x00000000ff0a7424 */ /* 0x000fe400078e00ff */
[----:B------:R-:W-:Y:S02]  /*2530*/  IMAD.MOV.U32 R6, RZ, RZ, RZ ;  /* 0x000000ffff067224 */ /* 0x000fe400078e00ff */
[----:B------:R-:W-:Y:S01]  /*2540*/  IMAD.MOV.U32 R11, RZ, RZ, 0x3fd80000 ;  /* 0x3fd80000ff0b7424 */ /* 0x000fe200078e00ff */
[----:B------:R-:W0:Y:S03]  /*2550*/  MUFU.RSQ64H R7, R5 ;  /* 0x0000000500077308 */ /* 0x000e260000001c00 */
[----:B0-----:R-:W-:-:S08]  /*2560*/  DMUL R8, R6, R6 ;  /* 0x0000000606087228 */ /* 0x001fd00000000000 */
[----:B------:R-:W-:-:S08]  /*2570*/  DFMA R8, R4, -R8, 1 ;  /* 0x3ff000000408742b */ /* 0x000fd00000000808 */
[----:B------:R-:W-:Y:S02]  /*2580*/  DFMA R10, R8, R10, 0.5 ;  /* 0x3fe00000080a742b */ /* 0x000fe4000000000a */
[----:B------:R-:W-:-:S08]  /*2590*/  DMUL R8, R6, R8 ;  /* 0x0000000806087228 */ /* 0x000fd00000000000 */
[----:B------:R-:W-:-:S08]  /*25a0*/  DFMA R8, R10, R8, R6 ;  /* 0x000000080a08722b */ /* 0x000fd00000000006 */
[----:B------:R-:W-:Y:S02]  /*25b0*/  DMUL R6, R4, R8 ;  /* 0x0000000804067228 */ /* 0x000fe40000000000 */
[----:B------:R-:W-:-:S06]  /*25c0*/  IADD3 R9, PT, PT, R9, -0x100000, RZ ;  /* 0xfff0000009097810 */ /* 0x000fcc0007ffe0ff */
[----:B------:R-:W-:-:S08]  /*25d0*/  DFMA R10, R6, -R6, R4 ;  /* 0x80000006060a722b */ /* 0x000fd00000000004 */
[----:B------:R-:W-:-:S10]  /*25e0*/  DFMA R4, R8, R10, R6 ;  /* 0x0000000a0804722b */ /* 0x000fd40000000006 */
[----:B------:R-:W-:Y:S01]  /*25f0*/  VIADD R5, R5, 0xfcb00000 ;  /* 0xfcb0000005057836 */ /* 0x000fe20000000000 */
[----:B------:R-:W-:Y:S06]  /*2600*/  BRA `(.L_x_28) ;  /* 0x0000000000047947 */ /* 0x000fec0003800000 */
.L_x_29:
[----:B------:R-:W-:-:S11]  /*2610*/  DADD R4, R6, R6 ;  /* 0x0000000006047229 */ /* 0x000fd60000000006 */
.L_x_28:
[----:B------:R-:W-:Y:S05]  /*2620*/  BSYNC.RECONVERGENT B1 ;  /* 0x0000000000017941 */ /* 0x000fea0003800200 */
.L_x_26:
[----:B------:R-:W-:Y:S02]  /*2630*/  IMAD.MOV.U32 R6, RZ, RZ, R4 ;  /* 0x000000ffff067224 */ /* 0x000fe400078e0004 */
[----:B------:R-:W-:Y:S02]  /*2640*/  IMAD.MOV.U32 R7, RZ, RZ, R5 ;  /* 0x000000ffff077224 */ /* 0x000fe400078e0005 */
[----:B------:R-:W-:Y:S02]  /*2650*/  IMAD.MOV.U32 R4, RZ, RZ, R2 ;  /* 0x000000ffff047224 */ /* 0x000fe400078e0002 */
[----:B------:R-:W-:-:S04]  /*2660*/  IMAD.MOV.U32 R5, RZ, RZ, 0x0 ;  /* 0x00000000ff057424 */ /* 0x000fc800078e00ff */
[----:B------:R-:W-:Y:S05]  /*2670*/  RET.REL.NODEC R4 `(_Z16Zero_Lag_NCC_GPUPdS_S_dddddddd) ;  /* 0xffffffd804607950 */ /* 0x000fea0003c3ffff */
.L_x_30:
[----:B------:R-:W-:-:S00]  /*2680*/  BRA `(.L_x_30) ;  /* 0xfffffffc00fc7947 */ /* 0x000fc0000383ffff */
[----:B------:R-:W-:-:S00]  /*2690*/  NOP ;  /* 0x0000000000007918 */ /* 0x000fc00000000000 */
        /* <DEDUP_REMOVED lines=14> */
.L_x_32:


//--------------------- .nv.shared.reserved.0     --------------------------
	.section	.nv.shared.reserved.0,"aw",@nobits
	.weak		__nv_reservedSMEM_offset_0_alias
	.size		__nv_reservedSMEM_offset_0_alias, 0, 64
	.other		__nv_reservedSMEM_offset_0_alias,@"STO_CUDA_RESERVED_SHARED STV_DEFAULT"
__nv_reservedSMEM_offset_0_alias:
	.zero		0
	.zero		64


//--------------------- .nv.constant0._Z16Zero_Lag_NCC_GPUPdS_S_dddddddd --------------------------
	.section	.nv.constant0._Z16Zero_Lag_NCC_GPUPdS_S_dddddddd,"a",@progbits
	.sectionflags	@""
	.align	4
.nv.constant0._Z16Zero_Lag_NCC_GPUPdS_S_dddddddd:
	.zero		984


//--------------------- SYMBOLS --------------------------

	.type		.nv.reservedSmem.offset0,@object
	.size		.nv.reservedSmem.offset0,0x4
